//
// Generated by NVIDIA NVVM Compiler
//
// Compiler Build ID: CL-36424714
// Cuda compilation tools, release 13.0, V13.0.88
// Based on NVVM 20.0.0
//

.version 9.0
.target sm_100
.address_size 64

	// .globl	_Z12IntersectBMPPiS_S_S_S_
.extern .func  (.param .b32 func_retval0) vprintf
(
	.param .b64 vprintf_param_0,
	.param .b64 vprintf_param_1
)
;
.global .align 1 .b8 $str[7] = {117, 58, 32, 37, 100, 32};
.extern .shared .align 16 .b8 B[];

.visible .entry _Z12IntersectBMPPiS_S_S_S_(
	.param .u64 .ptr .align 1 _Z12IntersectBMPPiS_S_S_S__param_0,
	.param .u64 .ptr .align 1 _Z12IntersectBMPPiS_S_S_S__param_1,
	.param .u64 .ptr .align 1 _Z12IntersectBMPPiS_S_S_S__param_2,
	.param .u64 .ptr .align 1 _Z12IntersectBMPPiS_S_S_S__param_3,
	.param .u64 .ptr .align 1 _Z12IntersectBMPPiS_S_S_S__param_4
)
{
	.local .align 8 .b8 	__local_depot0[8];
	.reg .b64 	%SP;
	.reg .b64 	%SPL;
	.reg .pred 	%p<52>;
	.reg .b16 	%rs<34>;
	.reg .b32 	%r<228>;
	.reg .b64 	%rd<34>;

	mov.u64 	%SPL, __local_depot0;
	cvta.local.u64 	%SP, %SPL;
	ld.param.u64 	%rd8, [_Z12IntersectBMPPiS_S_S_S__param_0];
	ld.param.u64 	%rd9, [_Z12IntersectBMPPiS_S_S_S__param_2];
	ld.param.u64 	%rd10, [_Z12IntersectBMPPiS_S_S_S__param_3];
	ld.param.u64 	%rd7, [_Z12IntersectBMPPiS_S_S_S__param_4];
	cvta.to.global.u64 	%rd1, %rd10;
	cvta.to.global.u64 	%rd2, %rd9;
	cvta.to.global.u64 	%rd11, %rd8;
	ld.global.u32 	%r1, [%rd11];
	setp.lt.s32 	%p1, %r1, 2;
	mov.b32 	%r207, 0;
	@%p1 bra 	$L__BB0_3;
	mov.b32 	%r207, 0;
	mov.u32 	%r206, %r1;
$L__BB0_2:
	add.s32 	%r57, %r207, %r206;
	shr.u32 	%r58, %r57, 1;
	mul.lo.s32 	%r59, %r58, %r58;
	setp.gt.u32 	%p2, %r59, %r1;
	selp.b32 	%r206, %r58, %r206, %p2;
	selp.b32 	%r207, %r207, %r58, %p2;
	add.s32 	%r60, %r207, 1;
	setp.gt.u32 	%p3, %r206, %r60;
	@%p3 bra 	$L__BB0_2;
$L__BB0_3:
	mov.u32 	%r61, %ctaid.x;
	mul.lo.s32 	%r209, %r207, %r61;
	sub.s32 	%r62, %r1, %r209;
	min.s32 	%r208, %r62, %r207;
	setp.eq.s32 	%p4, %r208, 0;
	@%p4 bra 	$L__BB0_27;
	add.u64 	%rd12, %SP, 0;
	add.u64 	%rd3, %SPL, 0;
	cvta.to.global.u64 	%rd4, %rd7;
	mov.u64 	%rd13, $str;
	bra.uni 	$L__BB0_6;
$L__BB0_5:
	setp.eq.s32 	%p51, %r208, 0;
	add.s32 	%r209, %r209, 1;
	@%p51 bra 	$L__BB0_27;
$L__BB0_6:
	add.s32 	%r208, %r208, -1;
	st.local.u32 	[%rd3], %r209;
	cvta.global.u64 	%rd14, %rd13;
	{ // callseq 0, 0
	.param .b64 param0;
	st.param.b64 	[param0], %rd14;
	.param .b64 param1;
	st.param.b64 	[param1], %rd12;
	.param .b32 retval0;
	call.uni (retval0), 
	vprintf, 
	(
	param0, 
	param1
	);
	ld.param.b32 	%r63, [retval0];
	} // callseq 0
	mul.wide.s32 	%rd16, %r209, 4;
	add.s64 	%rd5, %rd2, %rd16;
	ld.global.u32 	%r211, [%rd5];
	ld.global.u32 	%r225, [%rd5+4];
	setp.ge.s32 	%p5, %r211, %r225;
	@%p5 bra 	$L__BB0_25;
	mov.u32 	%r210, %r211;
$L__BB0_8:
	mul.wide.s32 	%rd17, %r210, 4;
	add.s64 	%rd18, %rd1, %rd17;
	ld.global.u32 	%r65, [%rd18];
	mov.u32 	%r66, B;
	add.s32 	%r67, %r66, %r65;
	mov.b16 	%rs1, 1;
	st.shared.u8 	[%r67], %rs1;
	add.s32 	%r210, %r210, 1;
	setp.lt.s32 	%p6, %r210, %r225;
	@%p6 bra 	$L__BB0_8;
$L__BB0_9:
	mul.wide.s32 	%rd19, %r211, 4;
	add.s64 	%rd20, %rd1, %rd19;
	ld.global.u32 	%r69, [%rd20];
	mul.wide.s32 	%rd21, %r69, 4;
	add.s64 	%rd22, %rd2, %rd21;
	ld.global.u32 	%r216, [%rd22];
	ld.global.u32 	%r19, [%rd22+4];
	setp.ge.s32 	%p7, %r216, %r19;
	mov.b32 	%r224, 0;
	@%p7 bra 	$L__BB0_23;
	add.s32 	%r72, %r216, 1;
	max.s32 	%r73, %r19, %r72;
	sub.s32 	%r20, %r73, %r216;
	and.b32  	%r21, %r20, 15;
	sub.s32 	%r74, %r216, %r73;
	setp.gt.u32 	%p8, %r74, -16;
	mov.b32 	%r224, 0;
	@%p8 bra 	$L__BB0_13;
	and.b32  	%r22, %r20, -16;
	mov.b32 	%r224, 0;
	mov.u32 	%r214, %r224;
$L__BB0_12:
	.pragma "nounroll";
	mul.wide.s32 	%rd23, %r216, 4;
	add.s64 	%rd24, %rd1, %rd23;
	ld.global.u32 	%r76, [%rd24];
	add.s32 	%r78, %r66, %r76;
	ld.shared.u8 	%rs2, [%r78];
	setp.ne.s16 	%p9, %rs2, 0;
	selp.u32 	%r79, 1, 0, %p9;
	add.s32 	%r80, %r224, %r79;
	ld.global.u32 	%r81, [%rd24+4];
	add.s32 	%r82, %r66, %r81;
	ld.shared.u8 	%rs3, [%r82];
	setp.ne.s16 	%p10, %rs3, 0;
	selp.u32 	%r83, 1, 0, %p10;
	add.s32 	%r84, %r80, %r83;
	ld.global.u32 	%r85, [%rd24+8];
	add.s32 	%r86, %r66, %r85;
	ld.shared.u8 	%rs4, [%r86];
	setp.ne.s16 	%p11, %rs4, 0;
	selp.u32 	%r87, 1, 0, %p11;
	add.s32 	%r88, %r84, %r87;
	ld.global.u32 	%r89, [%rd24+12];
	add.s32 	%r90, %r66, %r89;
	ld.shared.u8 	%rs5, [%r90];
	setp.ne.s16 	%p12, %rs5, 0;
	selp.u32 	%r91, 1, 0, %p12;
	add.s32 	%r92, %r88, %r91;
	ld.global.u32 	%r93, [%rd24+16];
	add.s32 	%r94, %r66, %r93;
	ld.shared.u8 	%rs6, [%r94];
	setp.ne.s16 	%p13, %rs6, 0;
	selp.u32 	%r95, 1, 0, %p13;
	add.s32 	%r96, %r92, %r95;
	ld.global.u32 	%r97, [%rd24+20];
	add.s32 	%r98, %r66, %r97;
	ld.shared.u8 	%rs7, [%r98];
	setp.ne.s16 	%p14, %rs7, 0;
	selp.u32 	%r99, 1, 0, %p14;
	add.s32 	%r100, %r96, %r99;
	ld.global.u32 	%r101, [%rd24+24];
	add.s32 	%r102, %r66, %r101;
	ld.shared.u8 	%rs8, [%r102];
	setp.ne.s16 	%p15, %rs8, 0;
	selp.u32 	%r103, 1, 0, %p15;
	add.s32 	%r104, %r100, %r103;
	ld.global.u32 	%r105, [%rd24+28];
	add.s32 	%r106, %r66, %r105;
	ld.shared.u8 	%rs9, [%r106];
	setp.ne.s16 	%p16, %rs9, 0;
	selp.u32 	%r107, 1, 0, %p16;
	add.s32 	%r108, %r104, %r107;
	ld.global.u32 	%r109, [%rd24+32];
	add.s32 	%r110, %r66, %r109;
	ld.shared.u8 	%rs10, [%r110];
	setp.ne.s16 	%p17, %rs10, 0;
	selp.u32 	%r111, 1, 0, %p17;
	add.s32 	%r112, %r108, %r111;
	ld.global.u32 	%r113, [%rd24+36];
	add.s32 	%r114, %r66, %r113;
	ld.shared.u8 	%rs11, [%r114];
	setp.ne.s16 	%p18, %rs11, 0;
	selp.u32 	%r115, 1, 0, %p18;
	add.s32 	%r116, %r112, %r115;
	ld.global.u32 	%r117, [%rd24+40];
	add.s32 	%r118, %r66, %r117;
	ld.shared.u8 	%rs12, [%r118];
	setp.ne.s16 	%p19, %rs12, 0;
	selp.u32 	%r119, 1, 0, %p19;
	add.s32 	%r120, %r116, %r119;
	ld.global.u32 	%r121, [%rd24+44];
	add.s32 	%r122, %r66, %r121;
	ld.shared.u8 	%rs13, [%r122];
	setp.ne.s16 	%p20, %rs13, 0;
	selp.u32 	%r123, 1, 0, %p20;
	add.s32 	%r124, %r120, %r123;
	ld.global.u32 	%r125, [%rd24+48];
	add.s32 	%r126, %r66, %r125;
	ld.shared.u8 	%rs14, [%r126];
	setp.ne.s16 	%p21, %rs14, 0;
	selp.u32 	%r127, 1, 0, %p21;
	add.s32 	%r128, %r124, %r127;
	ld.global.u32 	%r129, [%rd24+52];
	add.s32 	%r130, %r66, %r129;
	ld.shared.u8 	%rs15, [%r130];
	setp.ne.s16 	%p22, %rs15, 0;
	selp.u32 	%r131, 1, 0, %p22;
	add.s32 	%r132, %r128, %r131;
	ld.global.u32 	%r133, [%rd24+56];
	add.s32 	%r134, %r66, %r133;
	ld.shared.u8 	%rs16, [%r134];
	setp.ne.s16 	%p23, %rs16, 0;
	selp.u32 	%r135, 1, 0, %p23;
	add.s32 	%r136, %r132, %r135;
	ld.global.u32 	%r137, [%rd24+60];
	add.s32 	%r138, %r66, %r137;
	ld.shared.u8 	%rs17, [%r138];
	setp.ne.s16 	%p24, %rs17, 0;
	selp.u32 	%r139, 1, 0, %p24;
	add.s32 	%r224, %r136, %r139;
	add.s32 	%r216, %r216, 16;
	add.s32 	%r214, %r214, 16;
	setp.ne.s32 	%p25, %r214, %r22;
	@%p25 bra 	$L__BB0_12;
$L__BB0_13:
	setp.eq.s32 	%p26, %r21, 0;
	@%p26 bra 	$L__BB0_23;
	and.b32  	%r32, %r20, 7;
	setp.lt.u32 	%p27, %r21, 8;
	@%p27 bra 	$L__BB0_16;
	mul.wide.s32 	%rd25, %r216, 4;
	add.s64 	%rd26, %rd1, %rd25;
	ld.global.u32 	%r141, [%rd26];
	add.s32 	%r143, %r66, %r141;
	ld.shared.u8 	%rs18, [%r143];
	setp.ne.s16 	%p28, %rs18, 0;
	selp.u32 	%r144, 1, 0, %p28;
	add.s32 	%r145, %r224, %r144;
	ld.global.u32 	%r146, [%rd26+4];
	add.s32 	%r147, %r66, %r146;
	ld.shared.u8 	%rs19, [%r147];
	setp.ne.s16 	%p29, %rs19, 0;
	selp.u32 	%r148, 1, 0, %p29;
	add.s32 	%r149, %r145, %r148;
	ld.global.u32 	%r150, [%rd26+8];
	add.s32 	%r151, %r66, %r150;
	ld.shared.u8 	%rs20, [%r151];
	setp.ne.s16 	%p30, %rs20, 0;
	selp.u32 	%r152, 1, 0, %p30;
	add.s32 	%r153, %r149, %r152;
	ld.global.u32 	%r154, [%rd26+12];
	add.s32 	%r155, %r66, %r154;
	ld.shared.u8 	%rs21, [%r155];
	setp.ne.s16 	%p31, %rs21, 0;
	selp.u32 	%r156, 1, 0, %p31;
	add.s32 	%r157, %r153, %r156;
	ld.global.u32 	%r158, [%rd26+16];
	add.s32 	%r159, %r66, %r158;
	ld.shared.u8 	%rs22, [%r159];
	setp.ne.s16 	%p32, %rs22, 0;
	selp.u32 	%r160, 1, 0, %p32;
	add.s32 	%r161, %r157, %r160;
	ld.global.u32 	%r162, [%rd26+20];
	add.s32 	%r163, %r66, %r162;
	ld.shared.u8 	%rs23, [%r163];
	setp.ne.s16 	%p33, %rs23, 0;
	selp.u32 	%r164, 1, 0, %p33;
	add.s32 	%r165, %r161, %r164;
	ld.global.u32 	%r166, [%rd26+24];
	add.s32 	%r167, %r66, %r166;
	ld.shared.u8 	%rs24, [%r167];
	setp.ne.s16 	%p34, %rs24, 0;
	selp.u32 	%r168, 1, 0, %p34;
	add.s32 	%r169, %r165, %r168;
	ld.global.u32 	%r170, [%rd26+28];
	add.s32 	%r171, %r66, %r170;
	ld.shared.u8 	%rs25, [%r171];
	setp.ne.s16 	%p35, %rs25, 0;
	selp.u32 	%r172, 1, 0, %p35;
	add.s32 	%r224, %r169, %r172;
	add.s32 	%r216, %r216, 8;
$L__BB0_16:
	setp.eq.s32 	%p36, %r32, 0;
	@%p36 bra 	$L__BB0_23;
	and.b32  	%r38, %r20, 3;
	setp.lt.u32 	%p37, %r32, 4;
	@%p37 bra 	$L__BB0_19;
	mul.wide.s32 	%rd27, %r216, 4;
	add.s64 	%rd28, %rd1, %rd27;
	ld.global.u32 	%r174, [%rd28];
	add.s32 	%r176, %r66, %r174;
	ld.shared.u8 	%rs26, [%r176];
	setp.ne.s16 	%p38, %rs26, 0;
	selp.u32 	%r177, 1, 0, %p38;
	add.s32 	%r178, %r224, %r177;
	ld.global.u32 	%r179, [%rd28+4];
	add.s32 	%r180, %r66, %r179;
	ld.shared.u8 	%rs27, [%r180];
	setp.ne.s16 	%p39, %rs27, 0;
	selp.u32 	%r181, 1, 0, %p39;
	add.s32 	%r182, %r178, %r181;
	ld.global.u32 	%r183, [%rd28+8];
	add.s32 	%r184, %r66, %r183;
	ld.shared.u8 	%rs28, [%r184];
	setp.ne.s16 	%p40, %rs28, 0;
	selp.u32 	%r185, 1, 0, %p40;
	add.s32 	%r186, %r182, %r185;
	ld.global.u32 	%r187, [%rd28+12];
	add.s32 	%r188, %r66, %r187;
	ld.shared.u8 	%rs29, [%r188];
	setp.ne.s16 	%p41, %rs29, 0;
	selp.u32 	%r189, 1, 0, %p41;
	add.s32 	%r224, %r186, %r189;
	add.s32 	%r216, %r216, 4;
$L__BB0_19:
	setp.eq.s32 	%p42, %r38, 0;
	@%p42 bra 	$L__BB0_23;
	mul.wide.s32 	%rd29, %r216, 4;
	add.s64 	%rd6, %rd1, %rd29;
	ld.global.u32 	%r190, [%rd6];
	add.s32 	%r192, %r66, %r190;
	ld.shared.u8 	%rs30, [%r192];
	setp.ne.s16 	%p43, %rs30, 0;
	selp.u32 	%r193, 1, 0, %p43;
	add.s32 	%r224, %r224, %r193;
	setp.eq.s32 	%p44, %r38, 1;
	@%p44 bra 	$L__BB0_23;
	ld.global.u32 	%r194, [%rd6+4];
	add.s32 	%r196, %r66, %r194;
	ld.shared.u8 	%rs31, [%r196];
	setp.ne.s16 	%p45, %rs31, 0;
	selp.u32 	%r197, 1, 0, %p45;
	add.s32 	%r224, %r224, %r197;
	setp.eq.s32 	%p46, %r38, 2;
	@%p46 bra 	$L__BB0_23;
	ld.global.u32 	%r198, [%rd6+8];
	add.s32 	%r200, %r66, %r198;
	ld.shared.u8 	%rs32, [%r200];
	setp.ne.s16 	%p47, %rs32, 0;
	selp.u32 	%r201, 1, 0, %p47;
	add.s32 	%r224, %r224, %r201;
$L__BB0_23:
	add.s64 	%rd31, %rd4, %rd19;
	st.global.u32 	[%rd31], %r224;
	add.s32 	%r211, %r211, 1;
	ld.global.u32 	%r225, [%rd5+4];
	setp.lt.s32 	%p48, %r211, %r225;
	@%p48 bra 	$L__BB0_9;
	ld.global.u32 	%r211, [%rd5];
$L__BB0_25:
	setp.ge.s32 	%p49, %r211, %r225;
	@%p49 bra 	$L__BB0_5;
$L__BB0_26:
	mul.wide.s32 	%rd32, %r211, 4;
	add.s64 	%rd33, %rd1, %rd32;
	ld.global.u32 	%r202, [%rd33];
	mov.u32 	%r203, B;
	add.s32 	%r204, %r203, %r202;
	mov.b16 	%rs33, 0;
	st.shared.u8 	[%r204], %rs33;
	add.s32 	%r211, %r211, 1;
	setp.lt.s32 	%p50, %r211, %r225;
	@%p50 bra 	$L__BB0_26;
	bra.uni 	$L__BB0_5;
$L__BB0_27:
	ret;

}


// ===== COMPILED SASS (sm_100) =====

	.target	sm_100

	.elftype	@"ET_EXEC"


//--------------------- .note.nv.tkinfo           --------------------------
	.section	.note.nv.tkinfo,"",@"SHT_NOTE"
	.sectionflags	@"SHF_NOTE_NV_TKINFO"
	.tkinfo
        /*0018*/ 	.word	0x00000002
        /*0030*/ 	.string	""
        /*0030*/ 	.string	"ptxas"
        /*0030*/ 	.string	"Cuda compilation tools, release 13.0, V13.0.88"
        /*0030*/ 	.string	"Build cuda_13.0.r13.0/compiler.36424714_0"
        /*0030*/ 	.string	"-arch sm_100 -m 64 "



//--------------------- .note.nv.cuinfo           --------------------------
	.section	.note.nv.cuinfo,"",@"SHT_NOTE"
	.sectionflags	@"SHF_NOTE_NV_CUINFO"
        /*0018*/ 	.short	0x0002
        /*001a*/ 	.short	0x0064
        /*001c*/ 	.short	0x0082
	.zero		2


//--------------------- .nv.info                  --------------------------
	.section	.nv.info,"",@"SHT_CUDA_INFO"
	.align	4


	//----- nvinfo : EIATTR_REGCOUNT
	.align		4
        /*0000*/ 	.byte	0x04, 0x2f
        /*0002*/ 	.short	(.L_2 - .L_1)
	.align		4
.L_1:
        /*0004*/ 	.word	index@(_Z12IntersectBMPPiS_S_S_S_)
        /*0008*/ 	.word	0x0000001f


	//----- nvinfo : EIATTR_FRAME_SIZE
	.align		4
.L_2:
        /*000c*/ 	.byte	0x04, 0x11
        /*000e*/ 	.short	(.L_4 - .L_3)
	.align		4
.L_3:
        /*0010*/ 	.word	index@(_Z12IntersectBMPPiS_S_S_S_)
        /*0014*/ 	.word	0x00000008


	//----- nvinfo : EIATTR_MIN_STACK_SIZE
	.align		4
.L_4:
        /*0018*/ 	.byte	0x04, 0x12
        /*001a*/ 	.short	(.L_6 - .L_5)
	.align		4
.L_5:
        /*001c*/ 	.word	index@(_Z12IntersectBMPPiS_S_S_S_)
        /*0020*/ 	.word	0x00000008
.L_6:


//--------------------- .nv.compat                --------------------------
	.section	.nv.compat,"",@"SHT_CUDA_COMPAT_INFO"
	.align	4
        /*0000*/ 	.byte	0x02, 0x09, 0x00, 0x00, 0x02, 0x02, 0x01, 0x00, 0x02, 0x05, 0x05, 0x00, 0x03, 0x07, 0x01, 0x01
        /*0010*/ 	.byte	0x02, 0x03, 0x00, 0x00, 0x02, 0x06, 0x01, 0x00, 0x04, 0x0b, 0x08, 0x00, 0x09, 0x00, 0x00, 0x00
        /*0020*/ 	.byte	0x00, 0x00, 0x00, 0x00


//--------------------- .nv.info._Z12IntersectBMPPiS_S_S_S_ --------------------------
	.section	.nv.info._Z12IntersectBMPPiS_S_S_S_,"",@"SHT_CUDA_INFO"
	.sectionflags	@""
	.align	4


	//----- nvinfo : EIATTR_CUDA_API_VERSION
	.align		4
        /*0000*/ 	.byte	0x04, 0x37
        /*0002*/ 	.short	(.L_8 - .L_7)
.L_7:
        /*0004*/ 	.word	0x00000082


	//----- nvinfo : EIATTR_KPARAM_INFO
	.align		4
.L_8:
        /*0008*/ 	.byte	0x04, 0x17
        /*000a*/ 	.short	(.L_10 - .L_9)
.L_9:
        /*000c*/ 	.word	0x00000000
        /*0010*/ 	.short	0x0004
        /*0012*/ 	.short	0x0020
        /*0014*/ 	.byte	0x00, 0xf5, 0x21, 0x00


	//----- nvinfo : EIATTR_KPARAM_INFO
	.align		4
.L_10:
        /*0018*/ 	.byte	0x04, 0x17
        /*001a*/ 	.short	(.L_12 - .L_11)
.L_11:
        /*001c*/ 	.word	0x00000000
        /*0020*/ 	.short	0x0003
        /*0022*/ 	.short	0x0018
        /*0024*/ 	.byte	0x00, 0xf5, 0x21, 0x00


	//----- nvinfo : EIATTR_KPARAM_INFO
	.align		4
.L_12:
        /*0028*/ 	.byte	0x04, 0x17
        /*002a*/ 	.short	(.L_14 - .L_13)
.L_13:
        /*002c*/ 	.word	0x00000000
        /*0030*/ 	.short	0x0002
        /*0032*/ 	.short	0x0010
        /*0034*/ 	.byte	0x00, 0xf5, 0x21, 0x00


	//----- nvinfo : EIATTR_KPARAM_INFO
	.align		4
.L_14:
        /*0038*/ 	.byte	0x04, 0x17
        /*003a*/ 	.short	(.L_16 - .L_15)
.L_15:
        /*003c*/ 	.word	0x00000000
        /*0040*/ 	.short	0x0001
        /*0042*/ 	.short	0x0008
        /*0044*/ 	.byte	0x00, 0xf5, 0x21, 0x00


	//----- nvinfo : EIATTR_KPARAM_INFO
	.align		4
.L_16:
        /*0048*/ 	.byte	0x04, 0x17
        /*004a*/ 	.short	(.L_18 - .L_17)
.L_17:
        /*004c*/ 	.word	0x00000000
        /*0050*/ 	.short	0x0000
        /*0052*/ 	.short	0x0000
        /*0054*/ 	.byte	0x00, 0xf5, 0x21, 0x00


	//----- nvinfo : EIATTR_SPARSE_MMA_MASK
	.align		4
.L_18:
        /*0058*/ 	.byte	0x03, 0x50
        /*005a*/ 	.short	0x0000


	//----- nvinfo : EIATTR_MAXREG_COUNT
	.align		4
        /*005c*/ 	.byte	0x03, 0x1b
        /*005e*/ 	.short	0x00ff


	//----- nvinfo : EIATTR_EXTERNS
	.align		4
        /*0060*/ 	.byte	0x04, 0x0f
        /*0062*/ 	.short	(.L_20 - .L_19)


	//   ....[0]....
	.align		4
.L_19:
        /*0064*/ 	.word	index@(vprintf)


	//----- nvinfo : EIATTR_MERCURY_ISA_VERSION
	.align		4
.L_20:
        /*0068*/ 	.byte	0x03, 0x5f
        /*006a*/ 	.short	0x0101


	//----- nvinfo : EIATTR_VRC_CTA_INIT_COUNT
	.align		4
        /*006c*/ 	.byte	0x02, 0x4a
	.zero		1
	.zero		1


	//----- nvinfo : EIATTR_SYSCALL_OFFSETS
	.align		4
        /*0070*/ 	.byte	0x04, 0x46
        /*0072*/ 	.short	(.L_22 - .L_21)


	//   ....[0]....
.L_21:
        /*0074*/ 	.word	0x00000260


	//----- nvinfo : EIATTR_EXIT_INSTR_OFFSETS
	.align		4
.L_22:
        /*0078*/ 	.byte	0x04, 0x1c
        /*007a*/ 	.short	(.L_24 - .L_23)


	//   ....[0]....
.L_23:
        /*007c*/ 	.word	0x000001b0


	//   ....[1]....
        /*0080*/ 	.word	0x00001b70


	//----- nvinfo : EIATTR_CRS_STACK_SIZE
	.align		4
.L_24:
        /*0084*/ 	.byte	0x04, 0x1e
        /*0086*/ 	.short	(.L_26 - .L_25)
.L_25:
        /*0088*/ 	.word	0x00000000


	//----- nvinfo : EIATTR_CBANK_PARAM_SIZE
	.align		4
.L_26:
        /*008c*/ 	.byte	0x03, 0x19
        /*008e*/ 	.short	0x0028


	//----- nvinfo : EIATTR_PARAM_CBANK
	.align		4
        /*0090*/ 	.byte	0x04, 0x0a
        /*0092*/ 	.short	(.L_28 - .L_27)
	.align		4
.L_27:
        /*0094*/ 	.word	index@(.nv.constant0._Z12IntersectBMPPiS_S_S_S_)
        /*0098*/ 	.short	0x0380
        /*009a*/ 	.short	0x0028


	//----- nvinfo : EIATTR_SW_WAR
	.align		4
.L_28:
        /*009c*/ 	.byte	0x04, 0x36
        /*009e*/ 	.short	(.L_30 - .L_29)
.L_29:
        /*00a0*/ 	.word	0x00000008
.L_30:


//--------------------- .nv.callgraph             --------------------------
	.section	.nv.callgraph,"",@"SHT_CUDA_CALLGRAPH"
	.align	4
	.sectionentsize	8
	.align		4
        /*0000*/ 	.word	0x00000000
	.align		4
        /*0004*/ 	.word	0xffffffff
	.align		4
        /*0008*/ 	.word	index@(_Z12IntersectBMPPiS_S_S_S_)
	.align		4
        /*000c*/ 	.word	index@(vprintf)
	.align		4
        /*0010*/ 	.word	0x00000000
	.align		4
        /*0014*/ 	.word	0xfffffffe
	.align		4
        /*0018*/ 	.word	0x00000000
	.align		4
        /*001c*/ 	.word	0xfffffffd
	.align		4
        /*0020*/ 	.word	0x00000000
	.align		4
        /*0024*/ 	.word	0xfffffffc


//--------------------- .nv.constant4             --------------------------
	.section	.nv.constant4,"a",@progbits
	.align	8
	.align		8
.nv.constant4:
        /*0000*/ 	.dword	vprintf
	.align		8
        /*0008*/ 	.dword	$str


//--------------------- .text._Z12IntersectBMPPiS_S_S_S_ --------------------------
	.section	.text._Z12IntersectBMPPiS_S_S_S_,"ax",@progbits
	.align	128
        .global         _Z12IntersectBMPPiS_S_S_S_
        .type           _Z12IntersectBMPPiS_S_S_S_,@function
        .size           _Z12IntersectBMPPiS_S_S_S_,(.L_x_32 - _Z12IntersectBMPPiS_S_S_S_)
        .other          _Z12IntersectBMPPiS_S_S_S_,@"STO_CUDA_ENTRY STV_DEFAULT"
_Z12IntersectBMPPiS_S_S_S_:
.text._Z12IntersectBMPPiS_S_S_S_:
[----:B------:R-:W0:Y:S08]  /*0000*/  LDC R1, c[0x0][0x37c] ;  /* 0x0000df00ff017b82 */ /* 0x000e300000000800 */
[----:B------:R-:W1:Y:S01]  /*0010*/  LDC.64 R2, c[0x0][0x380] ;  /* 0x0000e000ff027b82 */ /* 0x000e620000000a00 */
[----:B------:R-:W1:Y:S01]  /*0020*/  LDCU.64 UR36, c[0x0][0x358] ;  /* 0x00006b00ff2477ac */ /* 0x000e620008000a00 */
[----:B0-----:R-:W-:Y:S01]  /*0030*/  VIADD R1, R1, 0xfffffff8 ;  /* 0xfffffff801017836 */ /* 0x001fe20000000000 */
[----:B-1----:R-:W2:Y:S05]  /*0040*/  LDG.E R2, desc[UR36][R2.64] ;  /* 0x0000002402027981 */ /* 0x002eaa000c1e1900 */
[----:B------:R-:W0:Y:S01]  /*0050*/  S2UR UR6, SR_CTAID.X ;  /* 0x00000000000679c3 */ /* 0x000e220000002500 */
[----:B------:R-:W1:Y:S01]  /*0060*/  LDCU UR4, c[0x0][0x2f8] ;  /* 0x00005f00ff0477ac */ /* 0x000e620008000800 */
[----:B------:R-:W-:Y:S01]  /*0070*/  IMAD.MOV.U32 R5, RZ, RZ, RZ ;  /* 0x000000ffff057224 */ /* 0x000fe200078e00ff */
[----:B------:R-:W3:Y:S01]  /*0080*/  LDCU UR5, c[0x0][0x2fc] ;  /* 0x00005f80ff0577ac */ /* 0x000ee20008000800 */
[----:B--2---:R-:W-:-:S13]  /*0090*/  ISETP.GE.AND P0, PT, R2, 0x2, PT ;  /* 0x000000020200780c */ /* 0x004fda0003f06270 */
[----:B01-3--:R-:W-:Y:S05]  /*00a0*/  @!P0 BRA `(.L_x_0) ;  /* 0x00000000002c8947 */ /* 0x00bfea0003800000 */
[----:B------:R-:W-:Y:S01]  /*00b0*/  IMAD.MOV.U32 R5, RZ, RZ, RZ ;  /* 0x000000ffff057224 */ /* 0x000fe200078e00ff */
[----:B------:R-:W-:-:S07]  /*00c0*/  MOV R0, R2 ;  /* 0x0000000200007202 */ /* 0x000fce0000000f00 */
.L_x_1:
[----:B------:R-:W-:-:S05]  /*00d0*/  IMAD.IADD R3, R0, 0x1, R5 ;  /* 0x0000000100037824 */ /* 0x000fca00078e0205 */
[----:B------:R-:W-:-:S05]  /*00e0*/  SHF.R.U32.HI R3, RZ, 0x1, R3 ;  /* 0x00000001ff037819 */ /* 0x000fca0000011603 */
[----:B------:R-:W-:-:S05]  /*00f0*/  IMAD R7, R3, R3, RZ ;  /* 0x0000000303077224 */ /* 0x000fca00078e02ff */
[----:B------:R-:W-:-:S04]  /*0100*/  ISETP.GT.U32.AND P0, PT, R7, R2, PT ;  /* 0x000000020700720c */ /* 0x000fc80003f04070 */
[----:B------:R-:W-:Y:S02]  /*0110*/  SEL R5, R5, R3, P0 ;  /* 0x0000000305057207 */ /* 0x000fe40000000000 */
[----:B------:R-:W-:-:S03]  /*0120*/  SEL R0, R3, R0, P0 ;  /* 0x0000000003007207 */ /* 0x000fc60000000000 */
[----:B------:R-:W-:-:S05]  /*0130*/  VIADD R3, R5, 0x1 ;  /* 0x0000000105037836 */ /* 0x000fca0000000000 */
[----:B------:R-:W-:-:S13]  /*0140*/  ISETP.GT.U32.AND P0, PT, R0, R3, PT ;  /* 0x000000030000720c */ /* 0x000fda0003f04070 */
[----:B------:R-:W-:Y:S05]  /*0150*/  @P0 BRA `(.L_x_1) ;  /* 0xfffffffc00dc0947 */ /* 0x000fea000383ffff */
.L_x_0:
[----:B------:R-:W-:Y:S01]  /*0160*/  IMAD R16, R5, UR6, RZ ;  /* 0x0000000605107c24 */ /* 0x000fe2000f8e02ff */
[----:B------:R-:W-:-:S04]  /*0170*/  IADD3 R18, P1, PT, R1, UR4, RZ ;  /* 0x0000000401127c10 */ /* 0x000fc8000ff3e0ff */
[----:B------:R-:W-:Y:S01]  /*0180*/  VIADDMNMX R2, R2, -R16, R5, PT ;  /* 0x8000001002027246 */ /* 0x000fe20003800105 */
[----:B------:R-:W-:-:S03]  /*0190*/  IMAD.X R17, RZ, RZ, UR5, P1 ;  /* 0x00000005ff117e24 */ /* 0x000fc600088e06ff */
[----:B------:R-:W-:-:S13]  /*01a0*/  ISETP.NE.AND P0, PT, R2, RZ, PT ;  /* 0x000000ff0200720c */ /* 0x000fda0003f05270 */
[----:B------:R-:W-:Y:S05]  /*01b0*/  @!P0 EXIT ;  /* 0x000000000000894d */ /* 0x000fea0003800000 */
.L_x_30:
[----:B------:R-:W-:Y:S01]  /*01c0*/  MOV R0, 0x0 ;  /* 0x0000000000007802 */ /* 0x000fe20000000f00 */
[----:B0-----:R0:W-:Y:S01]  /*01d0*/  STL [R1], R16 ;  /* 0x0000001001007387 */ /* 0x0011e20000100800 */
[----:B-1----:R-:W1:Y:S01]  /*01e0*/  LDCU.64 UR4, c[0x4][0x8] ;  /* 0x01000100ff0477ac */ /* 0x002e620008000a00 */
[----:B------:R-:W-:Y:S01]  /*01f0*/  VIADD R2, R2, 0xffffffff ;  /* 0xffffffff02027836 */ /* 0x000fe20000000000 */
[----:B--2---:R0:W2:Y:S01]  /*0200*/  LDC.64 R8, c[0x4][R0] ;  /* 0x0100000000087b82 */ /* 0x0040a20000000a00 */
[----:B------:R-:W-:Y:S01]  /*0210*/  IMAD.MOV.U32 R6, RZ, RZ, R18 ;  /* 0x000000ffff067224 */ /* 0x000fe200078e0012 */
[----:B------:R-:W-:Y:S02]  /*0220*/  MOV R7, R17 ;  /* 0x0000001100077202 */ /* 0x000fe40000000f00 */
[----:B-1----:R-:W-:Y:S01]  /*0230*/  MOV R4, UR4 ;  /* 0x0000000400047c02 */ /* 0x002fe20008000f00 */
[----:B0-----:R-:W-:-:S07]  /*0240*/  IMAD.U32 R5, RZ, RZ, UR5 ;  /* 0x00000005ff057e24 */ /* 0x001fce000f8e00ff */
[----:B------:R-:W-:-:S07]  /*0250*/  LEPC R20, `(.L_x_2) ;  /* 0x000000001014794e */ /* 0x000fce0000000000 */
[----:B--2---:R-:W-:Y:S05]  /*0260*/  CALL.ABS.NOINC R8 ;  /* 0x0000000008007343 */ /* 0x004fea0003c00000 */
.L_x_2:
[----:B------:R-:W0:Y:S02]  /*0270*/  LDC.64 R4, c[0x0][0x390] ;  /* 0x0000e400ff047b82 */ /* 0x000e240000000a00 */
[----:B0-----:R-:W-:-:S05]  /*0280*/  IMAD.WIDE R4, R16, 0x4, R4 ;  /* 0x0000000410047825 */ /* 0x001fca00078e0204 */
[----:B------:R-:W2:Y:S04]  /*0290*/  LDG.E R3, desc[UR36][R4.64] ;  /* 0x0000002404037981 */ /* 0x000ea8000c1e1900 */
[----:B------:R-:W2:Y:S01]  /*02a0*/  LDG.E R0, desc[UR36][R4.64+0x4] ;  /* 0x0000042404007981 */ /* 0x000ea2000c1e1900 */
[----:B------:R-:W-:Y:S01]  /*02b0*/  BSSY.RECONVERGENT B0, `(.L_x_3) ;  /* 0x0000149000007945 */ /* 0x000fe20003800200 */
[----:B--2---:R-:W-:-:S13]  /*02c0*/  ISETP.GE.AND P0, PT, R3, R0, PT ;  /* 0x000000000300720c */ /* 0x004fda0003f06270 */
[----:B------:R-:W-:Y:S05]  /*02d0*/  @P0 BRA `(.L_x_4) ;  /* 0x0000001400180947 */ /* 0x000fea0003800000 */
[--C-:B------:R-:W-:Y:S01]  /*02e0*/  IMAD.IADD R6, R0, 0x1, -R3.reuse ;  /* 0x0000000100067824 */ /* 0x100fe200078e0a03 */
[----:B------:R-:W-:Y:S01]  /*02f0*/  BSSY.RECONVERGENT B1, `(.L_x_5) ;  /* 0x0000025000017945 */ /* 0x000fe20003800200 */
[----:B------:R-:W-:Y:S01]  /*0300*/  PLOP3.LUT P0, PT, PT, PT, PT, 0x80, 0x8 ;  /* 0x000000000008781c */ /* 0x000fe20003f0f070 */
[----:B------:R-:W-:Y:S02]  /*0310*/  IMAD.MOV.U32 R21, RZ, RZ, R3 ;  /* 0x000000ffff157224 */ /* 0x000fe400078e0003 */
[----:B------:R-:W-:-:S13]  /*0320*/  ISETP.GT.AND P1, PT, R6, 0x3, PT ;  /* 0x000000030600780c */ /* 0x000fda0003f24270 */
[----:B------:R-:W-:Y:S05]  /*0330*/  @!P1 BRA `(.L_x_6) ;  /* 0x0000000000809947 */ /* 0x000fea0003800000 */
[----:B------:R-:W0:Y:S01]  /*0340*/  S2R R8, SR_CgaCtaId ;  /* 0x0000000000087919 */ /* 0x000e220000008800 */
[----:B------:R-:W1:Y:S01]  /*0350*/  LDC.64 R6, c[0x0][0x398] ;  /* 0x0000e600ff067b82 */ /* 0x000e620000000a00 */
[----:B------:R-:W-:Y:S01]  /*0360*/  MOV R19, 0x400 ;  /* 0x0000040000137802 */ /* 0x000fe20000000f00 */
[----:B------:R-:W-:Y:S01]  /*0370*/  BSSY.RECONVERGENT B2, `(.L_x_6) ;  /* 0x000001c000027945 */ /* 0x000fe20003800200 */
[----:B------:R-:W-:Y:S01]  /*0380*/  PLOP3.LUT P0, PT, PT, PT, PT, 0x8, 0x80 ;  /* 0x000000000080781c */ /* 0x000fe20003f0e170 */
[----:B------:R-:W-:Y:S01]  /*0390*/  VIADD R20, R0, 0xfffffffd ;  /* 0xfffffffd00147836 */ /* 0x000fe20000000000 */
[----:B0-----:R-:W-:-:S11]  /*03a0*/  LEA R19, R8, R19, 0x18 ;  /* 0x0000001308137211 */ /* 0x001fd600078ec0ff */
.L_x_7:
[C---:B0-----:R-:W-:Y:S01]  /*03b0*/  IADD3 R11, PT, PT, R21.reuse, 0x1, RZ ;  /* 0x00000001150b7810 */ /* 0x041fe20007ffe0ff */
[C---:B------:R-:W-:Y:S02]  /*03c0*/  VIADD R13, R21.reuse, 0x2 ;  /* 0x00000002150d7836 */ /* 0x040fe40000000000 */
[C---:B------:R-:W-:Y:S02]  /*03d0*/  VIADD R15, R21.reuse, 0x3 ;  /* 0x00000003150f7836 */ /* 0x040fe40000000000 */
[----:B-1----:R-:W-:-:S04]  /*03e0*/  IMAD.WIDE R8, R21, 0x4, R6 ;  /* 0x0000000415087825 */ /* 0x002fc800078e0206 */
[--C-:B------:R-:W-:Y:S02]  /*03f0*/  IMAD.WIDE R10, R11, 0x4, R6.reuse ;  /* 0x000000040b0a7825 */ /* 0x100fe400078e0206 */
[----:B------:R-:W2:Y:S02]  /*0400*/  LDG.E R8, desc[UR36][R8.64] ;  /* 0x0000002408087981 */ /* 0x000ea4000c1e1900 */
[--C-:B------:R-:W-:Y:S02]  /*0410*/  IMAD.WIDE R12, R13, 0x4, R6.reuse ;  /* 0x000000040d0c7825 */ /* 0x100fe400078e0206 */
[----:B------:R0:W3:Y:S02]  /*0420*/  LDG.E R10, desc[UR36][R10.64] ;  /* 0x000000240a0a7981 */ /* 0x0000e4000c1e1900 */
[----:B------:R-:W-:Y:S02]  /*0430*/  IMAD.WIDE R14, R15, 0x4, R6 ;  /* 0x000000040f0e7825 */ /* 0x000fe400078e0206 */
[----:B------:R-:W4:Y:S04]  /*0440*/  LDG.E R12, desc[UR36][R12.64] ;  /* 0x000000240c0c7981 */ /* 0x000f28000c1e1900 */
[----:B------:R-:W5:Y:S01]  /*0450*/  LDG.E R14, desc[UR36][R14.64] ;  /* 0x000000240e0e7981 */ /* 0x000f62000c1e1900 */
[----:B------:R-:W-:-:S05]  /*0460*/  IMAD.MOV.U32 R22, RZ, RZ, 0x1 ;  /* 0x00000001ff167424 */ /* 0x000fca00078e00ff */
[----:B0-----:R-:W-:Y:S01]  /*0470*/  PRMT R11, R22, 0x7610, R11 ;  /* 0x00007610160b7816 */ /* 0x001fe2000000000b */
[----:B------:R-:W-:-:S05]  /*0480*/  VIADD R21, R21, 0x4 ;  /* 0x0000000415157836 */ /* 0x000fca0000000000 */
[----:B------:R-:W-:Y:S02]  /*0490*/  ISETP.GE.AND P1, PT, R21, R20, PT ;  /* 0x000000141500720c */ /* 0x000fe40003f26270 */
[----:B--2---:R-:W-:Y:S01]  /*04a0*/  IADD3 R22, PT, PT, R8, R19, RZ ;  /* 0x0000001308167210 */ /* 0x004fe20007ffe0ff */
[----:B---3--:R-:W-:-:S04]  /*04b0*/  IMAD.IADD R23, R19, 0x1, R10 ;  /* 0x0000000113177824 */ /* 0x008fc800078e020a */
[----:B------:R0:W-:Y:S01]  /*04c0*/  STS.U8 [R22], R11 ;  /* 0x0000000b16007388 */ /* 0x0001e20000000000 */
[----:B----4-:R-:W-:-:S03]  /*04d0*/  IMAD.IADD R24, R19, 0x1, R12 ;  /* 0x0000000113187824 */ /* 0x010fc600078e020c */
[----:B------:R0:W-:Y:S01]  /*04e0*/  STS.U8 [R23], R11 ;  /* 0x0000000b17007388 */ /* 0x0001e20000000000 */
[----:B-----5:R-:W-:-:S03]  /*04f0*/  IADD3 R25, PT, PT, R19, R14, RZ ;  /* 0x0000000e13197210 */ /* 0x020fc60007ffe0ff */
[----:B------:R0:W-:Y:S04]  /*0500*/  STS.U8 [R24], R11 ;  /* 0x0000000b18007388 */ /* 0x0001e80000000000 */
[----:B------:R0:W-:Y:S01]  /*0510*/  STS.U8 [R25], R11 ;  /* 0x0000000b19007388 */ /* 0x0001e20000000000 */
[----:B------:R-:W-:Y:S05]  /*0520*/  @!P1 BRA `(.L_x_7) ;  /* 0xfffffffc00a09947 */ /* 0x000fea000383ffff */
[----:B------:R-:W-:Y:S05]  /*0530*/  BSYNC.RECONVERGENT B2 ;  /* 0x0000000000027941 */ /* 0x000fea0003800200 */
.L_x_6:
[----:B------:R-:W-:Y:S05]  /*0540*/  BSYNC.RECONVERGENT B1 ;  /* 0x0000000000017941 */ /* 0x000fea0003800200 */
.L_x_5:
[----:B------:R-:W-:Y:S01]  /*0550*/  IMAD.IADD R6, R0, 0x1, -R21 ;  /* 0x0000000100067824 */ /* 0x000fe200078e0a15 */
[----:B------:R-:W-:Y:S04]  /*0560*/  BSSY.RECONVERGENT B1, `(.L_x_8) ;  /* 0x0000013000017945 */ /* 0x000fe80003800200 */
[----:B------:R-:W-:-:S13]  /*0570*/  ISETP.GT.AND P1, PT, R6, 0x1, PT ;  /* 0x000000010600780c */ /* 0x000fda0003f24270 */
[----:B------:R-:W-:Y:S05]  /*0580*/  @!P1 BRA `(.L_x_9) ;  /* 0x0000000000409947 */ /* 0x000fea0003800000 */
[----:B------:R-:W1:Y:S01]  /*0590*/  LDC.64 R8, c[0x0][0x398] ;  /* 0x0000e600ff087b82 */ /* 0x000e620000000a00 */
[C---:B0-----:R-:W-:Y:S01]  /*05a0*/  IADD3 R11, PT, PT, R21.reuse, 0x1, RZ ;  /* 0x00000001150b7810 */ /* 0x041fe20007ffe0ff */
[----:B-1----:R-:W-:-:S04]  /*05b0*/  IMAD.WIDE R6, R21, 0x4, R8 ;  /* 0x0000000415067825 */ /* 0x002fc800078e0208 */
[----:B------:R-:W-:Y:S02]  /*05c0*/  IMAD.WIDE R8, R11, 0x4, R8 ;  /* 0x000000040b087825 */ /* 0x000fe400078e0208 */
[----:B------:R0:W2:Y:S04]  /*05d0*/  LDG.E R6, desc[UR36][R6.64] ;  /* 0x0000002406067981 */ /* 0x0000a8000c1e1900 */
[----:B------:R-:W3:Y:S01]  /*05e0*/  LDG.E R8, desc[UR36][R8.64] ;  /* 0x0000002408087981 */ /* 0x000ee2000c1e1900 */
[----:B------:R-:W1:Y:S01]  /*05f0*/  S2UR UR5, SR_CgaCtaId ;  /* 0x00000000000579c3 */ /* 0x000e620000008800 */
[----:B------:R-:W-:Y:S01]  /*0600*/  UMOV UR4, 0x400 ;  /* 0x0000040000047882 */ /* 0x000fe20000000000 */
[----:B------:R-:W-:Y:S01]  /*0610*/  IMAD.MOV.U32 R10, RZ, RZ, 0x1 ;  /* 0x00000001ff0a7424 */ /* 0x000fe200078e00ff */
[----:B------:R-:W-:-:S02]  /*0620*/  PLOP3.LUT P0, PT, PT, PT, PT, 0x8, 0x80 ;  /* 0x000000000080781c */ /* 0x000fc40003f0e170 */
[----:B------:R-:W-:Y:S02]  /*0630*/  IADD3 R21, PT, PT, R21, 0x2, RZ ;  /* 0x0000000215157810 */ /* 0x000fe40007ffe0ff */
[----:B0-----:R-:W-:Y:S01]  /*0640*/  PRMT R7, R10, 0x7610, R7 ;  /* 0x000076100a077816 */ /* 0x001fe20000000007 */
[----:B-1----:R-:W-:-:S06]  /*0650*/  ULEA UR4, UR5, UR4, 0x18 ;  /* 0x0000000405047291 */ /* 0x002fcc000f8ec0ff */
[----:B------:R-:W-:-:S03]  /*0660*/  IMAD.U32 R19, RZ, RZ, UR4 ;  /* 0x00000004ff137e24 */ /* 0x000fc6000f8e00ff */
[----:B--2---:R1:W-:Y:S04]  /*0670*/  STS.U8 [R6+UR4], R7 ;  /* 0x0000000706007988 */ /* 0x0043e80008000004 */
[----:B---3--:R1:W-:Y:S02]  /*0680*/  STS.U8 [R8+UR4], R7 ;  /* 0x0000000708007988 */ /* 0x0083e40008000004 */
.L_x_9:
[----:B------:R-:W-:Y:S05]  /*0690*/  BSYNC.RECONVERGENT B1 ;  /* 0x0000000000017941 */ /* 0x000fea0003800200 */
.L_x_8:
[----:B------:R-:W-:Y:S01]  /*06a0*/  ISETP.LT.OR P0, PT, R21, R0, P0 ;  /* 0x000000001500720c */ /* 0x000fe20000701670 */
[----:B------:R-:W-:-:S12]  /*06b0*/  BSSY.RECONVERGENT B1, `(.L_x_10) ;  /* 0x000000b000017945 */ /* 0x000fd80003800200 */
[----:B------:R-:W-:Y:S05]  /*06c0*/  @!P0 BRA `(.L_x_11) ;  /* 0x0000000000248947 */ /* 0x000fea0003800000 */
[----:B-1----:R-:W1:Y:S02]  /*06d0*/  LDC.64 R6, c[0x0][0x398] ;  /* 0x0000e600ff067b82 */ /* 0x002e640000000a00 */
[----:B-1----:R-:W-:-:S06]  /*06e0*/  IMAD.WIDE R6, R21, 0x4, R6 ;  /* 0x0000000415067825 */ /* 0x002fcc00078e0206 */
[----:B------:R-:W2:Y:S01]  /*06f0*/  LDG.E R6, desc[UR36][R6.64] ;  /* 0x0000002406067981 */ /* 0x000ea2000c1e1900 */
[----:B------:R-:W1:Y:S01]  /*0700*/  S2UR UR5, SR_CgaCtaId ;  /* 0x00000000000579c3 */ /* 0x000e620000008800 */
[----:B------:R-:W-:Y:S01]  /*0710*/  UMOV UR4, 0x400 ;  /* 0x0000040000047882 */ /* 0x000fe20000000000 */
[----:B------:R-:W-:Y:S01]  /*0720*/  IMAD.MOV.U32 R0, RZ, RZ, 0x1 ;  /* 0x00000001ff007424 */ /* 0x000fe200078e00ff */
[----:B-1----:R-:W-:-:S06]  /*0730*/  ULEA UR4, UR5, UR4, 0x18 ;  /* 0x0000000405047291 */ /* 0x002fcc000f8ec0ff */
[----:B------:R-:W-:-:S03]  /*0740*/  IMAD.U32 R19, RZ, RZ, UR4 ;  /* 0x00000004ff137e24 */ /* 0x000fc6000f8e00ff */
[----:B--2---:R2:W-:Y:S04]  /*0750*/  STS.U8 [R6+UR4], R0 ;  /* 0x0000000006007988 */ /* 0x0045e80008000004 */
.L_x_11:
[----:B------:R-:W-:Y:S05]  /*0760*/  BSYNC.RECONVERGENT B1 ;  /* 0x0000000000017941 */ /* 0x000fea0003800200 */
.L_x_10:
[----:B------:R-:W-:Y:S01]  /*0770*/  BSSY.RECONVERGENT B2, `(.L_x_12) ;  /* 0x00000fb000027945 */ /* 0x000fe20003800200 */
.L_x_22:
[----:B-12---:R-:W1:Y:S08]  /*0780*/  LDC.64 R6, c[0x0][0x398] ;  /* 0x0000e600ff067b82 */ /* 0x006e700000000a00 */
[----:B0-----:R-:W0:Y:S01]  /*0790*/  LDC.64 R10, c[0x0][0x390] ;  /* 0x0000e400ff0a7b82 */ /* 0x001e220000000a00 */
[----:B-1----:R-:W-:-:S06]  /*07a0*/  IMAD.WIDE R8, R3, 0x4, R6 ;  /* 0x0000000403087825 */ /* 0x002fcc00078e0206 */
[----:B------:R-:W0:Y:S02]  /*07b0*/  LDG.E R9, desc[UR36][R8.64] ;  /* 0x0000002408097981 */ /* 0x000e24000c1e1900 */
[----:B0-----:R-:W-:-:S05]  /*07c0*/  IMAD.WIDE R10, R9, 0x4, R10 ;  /* 0x00000004090a7825 */ /* 0x001fca00078e020a */
[----:B------:R-:W2:Y:S04]  /*07d0*/  LDG.E R0, desc[UR36][R10.64] ;  /* 0x000000240a007981 */ /* 0x000ea8000c1e1900 */
[----:B------:R-:W2:Y:S01]  /*07e0*/  LDG.E R12, desc[UR36][R10.64+0x4] ;  /* 0x000004240a0c7981 */ /* 0x000ea2000c1e1900 */
[----:B------:R-:W-:Y:S01]  /*07f0*/  BSSY.RECONVERGENT B1, `(.L_x_13) ;  /* 0x00000eb000017945 */ /* 0x000fe20003800200 */
[----:B------:R-:W-:Y:S01]  /*0800*/  HFMA2 R14, -RZ, RZ, 0, 0 ;  /* 0x00000000ff0e7431 */ /* 0x000fe200000001ff */
[----:B--2---:R-:W-:-:S13]  /*0810*/  ISETP.GE.AND P0, PT, R0, R12, PT ;  /* 0x0000000c0000720c */ /* 0x004fda0003f06270 */
[----:B------:R-:W-:Y:S05]  /*0820*/  @P0 BRA `(.L_x_14) ;  /* 0x0000000c009c0947 */ /* 0x000fea0003800000 */
[----:B------:R-:W-:Y:S01]  /*0830*/  IMAD.MOV.U32 R11, RZ, RZ, R0 ;  /* 0x000000ffff0b7224 */ /* 0x000fe200078e0000 */
[----:B------:R-:W-:Y:S01]  /*0840*/  BSSY.RECONVERGENT B3, `(.L_x_15) ;  /* 0x0000071000037945 */ /* 0x000fe20003800200 */
[----:B------:R-:W-:-:S03]  /*0850*/  IMAD.MOV.U32 R14, RZ, RZ, RZ ;  /* 0x000000ffff0e7224 */ /* 0x000fc600078e00ff */
[----:B------:R-:W-:-:S05]  /*0860*/  VIADDMNMX R0, R11, 0x1, R12, !PT ;  /* 0x000000010b007846 */ /* 0x000fca000780010c */
[----:B------:R-:W-:Y:S01]  /*0870*/  IMAD.IADD R10, R0, 0x1, -R11 ;  /* 0x00000001000a7824 */ /* 0x000fe200078e0a0b */
[----:B------:R-:W-:-:S04]  /*0880*/  IADD3 R0, PT, PT, R11, -R0, RZ ;  /* 0x800000000b007210 */ /* 0x000fc80007ffe0ff */
[----:B------:R-:W-:Y:S02]  /*0890*/  ISETP.GT.U32.AND P1, PT, R0, -0x10, PT ;  /* 0xfffffff00000780c */ /* 0x000fe40003f24070 */
[----:B------:R-:W-:-:S04]  /*08a0*/  LOP3.LUT R25, R10, 0xf, RZ, 0xc0, !PT ;  /* 0x0000000f0a197812 */ /* 0x000fc800078ec0ff */
[----:B------:R-:W-:-:S07]  /*08b0*/  ISETP.NE.AND P0, PT, R25, RZ, PT ;  /* 0x000000ff1900720c */ /* 0x000fce0003f05270 */
[----:B------:R-:W-:Y:S06]  /*08c0*/  @P1 BRA `(.L_x_16) ;  /* 0x0000000400a01947 */ /* 0x000fec0003800000 */
[----:B------:R-:W-:Y:S01]  /*08d0*/  LOP3.LUT R13, R10, 0xfffffff0, RZ, 0xc0, !PT ;  /* 0xfffffff00a0d7812 */ /* 0x000fe200078ec0ff */
[----:B------:R-:W-:Y:S01]  /*08e0*/  IMAD.MOV.U32 R14, RZ, RZ, RZ ;  /* 0x000000ffff0e7224 */ /* 0x000fe200078e00ff */
[----:B------:R-:W-:-:S07]  /*08f0*/  MOV R0, RZ ;  /* 0x000000ff00007202 */ /* 0x000fce0000000f00 */
.L_x_17:
[----:B------:R-:W-:-:S05]  /*0900*/  IMAD.WIDE R8, R11, 0x4, R6 ;  /* 0x000000040b087825 */ /* 0x000fca00078e0206 */
[----:B------:R-:W2:Y:S04]  /*0910*/  LDG.E R22, desc[UR36][R8.64] ;  /* 0x0000002408167981 */ /* 0x000ea8000c1e1900 */
[----:B------:R-:W3:Y:S04]  /*0920*/  LDG.E R28, desc[UR36][R8.64+0x4] ;  /* 0x00000424081c7981 */ /* 0x000ee8000c1e1900 */
[----:B------:R-:W4:Y:S04]  /*0930*/  LDG.E R15, desc[UR36][R8.64+0x8] ;  /* 0x00000824080f7981 */ /* 0x000f28000c1e1900 */
[----:B------:R-:W5:Y:S04]  /*0940*/  LDG.E R26, desc[UR36][R8.64+0xc] ;  /* 0x00000c24081a7981 */ /* 0x000f68000c1e1900 */
[----:B------:R-:W5:Y:S04]  /*0950*/  LDG.E R24, desc[UR36][R8.64+0x10] ;  /* 0x0000102408187981 */ /* 0x000f68000c1e1900 */
[----:B------:R-:W5:Y:S04]  /*0960*/  LDG.E R12, desc[UR36][R8.64+0x14] ;  /* 0x00001424080c7981 */ /* 0x000f68000c1e1900 */
[----:B------:R-:W5:Y:S01]  /*0970*/  LDG.E R20, desc[UR36][R8.64+0x18] ;  /* 0x0000182408147981 */ /* 0x000f62000c1e1900 */
[----:B--2---:R-:W-:-:S02]  /*0980*/  IMAD.IADD R23, R19, 0x1, R22 ;  /* 0x0000000113177824 */ /* 0x004fc400078e0216 */
[----:B---3--:R-:W-:-:S04]  /*0990*/  IMAD.IADD R27, R19, 0x1, R28 ;  /* 0x00000001131b7824 */ /* 0x008fc800078e021c */
[----:B------:R-:W0:Y:S01]  /*09a0*/  LDS.U8 R23, [R23] ;  /* 0x0000000017177984 */ /* 0x000e220000000000 */
[----:B----4-:R-:W-:-:S03]  /*09b0*/  IADD3 R22, PT, PT, R19, R15, RZ ;  /* 0x0000000f13167210 */ /* 0x010fc60007ffe0ff */
[----:B------:R-:W1:Y:S01]  /*09c0*/  LDS.U8 R27, [R27] ;  /* 0x000000001b1b7984 */ /* 0x000e620000000000 */
[----:B-----5:R-:W-:-:S03]  /*09d0*/  IMAD.IADD R15, R19, 0x1, R26 ;  /* 0x00000001130f7824 */ /* 0x020fc600078e021a */
[----:B------:R-:W2:Y:S01]  /*09e0*/  LDS.U8 R22, [R22] ;  /* 0x0000000016167984 */ /* 0x000ea20000000000 */
[----:B------:R-:W-:-:S03]  /*09f0*/  IMAD.IADD R21, R19, 0x1, R24 ;  /* 0x0000000113157824 */ /* 0x000fc600078e0218 */
[----:B------:R-:W3:Y:S01]  /*0a00*/  LDS.U8 R15, [R15] ;  /* 0x000000000f0f7984 */ /* 0x000ee20000000000 */
[----:B------:R-:W-:-:S03]  /*0a10*/  IADD3 R26, PT, PT, R19, R12, RZ ;  /* 0x0000000c131a7210 */ /* 0x000fc60007ffe0ff */
[----:B------:R-:W4:Y:S04]  /*0a20*/  LDS.U8 R21, [R21] ;  /* 0x0000000015157984 */ /* 0x000f280000000000 */
[----:B------:R-:W5:Y:S01]  /*0a30*/  LDG.E R12, desc[UR36][R8.64+0x1c] ;  /* 0x00001c24080c7981 */ /* 0x000f62000c1e1900 */
[----:B------:R-:W-:-:S03]  /*0a40*/  VIADD R24, R14, 0x1 ;  /* 0x000000010e187836 */ /* 0x000fc60000000000 */
[----:B------:R-:W5:Y:S01]  /*0a50*/  LDG.E R28, desc[UR36][R8.64+0x34] ;  /* 0x00003424081c7981 */ /* 0x000f62000c1e1900 */
[----:B0-----:R-:W-:-:S03]  /*0a60*/  ISETP.NE.AND P1, PT, R23, RZ, PT ;  /* 0x000000ff1700720c */ /* 0x001fc60003f25270 */
[----:B------:R0:W0:Y:S01]  /*0a70*/  LDS.U8 R23, [R26] ;  /* 0x000000001a177984 */ /* 0x0000220000000000 */
[----:B-1----:R-:W-:-:S09]  /*0a80*/  ISETP.NE.AND P2, PT, R27, RZ, PT ;  /* 0x000000ff1b00720c */ /* 0x002fd20003f45270 */
[----:B------:R-:W-:Y:S01]  /*0a90*/  @!P1 IMAD.MOV R24, RZ, RZ, R14 ;  /* 0x000000ffff189224 */ /* 0x000fe200078e020e */
[----:B--2---:R-:W-:Y:S01]  /*0aa0*/  ISETP.NE.AND P1, PT, R22, RZ, PT ;  /* 0x000000ff1600720c */ /* 0x004fe20003f25270 */
[----:B------:R-:W2:Y:S01]  /*0ab0*/  LDG.E R14, desc[UR36][R8.64+0x20] ;  /* 0x00002024080e7981 */ /* 0x000ea2000c1e1900 */
[----:B------:R-:W-:Y:S01]  /*0ac0*/  IADD3 R27, PT, PT, R19, R20, RZ ;  /* 0x00000014131b7210 */ /* 0x000fe20007ffe0ff */
[----:B------:R-:W-:Y:S02]  /*0ad0*/  VIADD R22, R24, 0x1 ;  /* 0x0000000118167836 */ /* 0x000fe40000000000 */
[----:B------:R-:W-:Y:S01]  /*0ae0*/  @!P2 IMAD.MOV R22, RZ, RZ, R24 ;  /* 0x000000ffff16a224 */ /* 0x000fe200078e0218 */
[----:B------:R-:W2:Y:S01]  /*0af0*/  LDG.E R20, desc[UR36][R8.64+0x24] ;  /* 0x0000242408147981 */ /* 0x000ea2000c1e1900 */
[----:B---3--:R-:W-:-:S03]  /*0b00*/  ISETP.NE.AND P2, PT, R15, RZ, PT ;  /* 0x000000ff0f00720c */ /* 0x008fc60003f45270 */
[----:B------:R-:W-:Y:S01]  /*0b10*/  IADD3 R15, PT, PT, R22, 0x1, RZ ;  /* 0x00000001160f7810 */ /* 0x000fe20007ffe0ff */
[----:B------:R-:W3:Y:S02]  /*0b20*/  LDG.E R24, desc[UR36][R8.64+0x2c] ;  /* 0x00002c2408187981 */ /* 0x000ee4000c1e1900 */
[----:B------:R-:W-:Y:S02]  /*0b30*/  @!P1 IMAD.MOV R15, RZ, RZ, R22 ;  /* 0x000000ffff0f9224 */ /* 0x000fe400078e0216 */
[----:B------:R-:W3:Y:S01]  /*0b40*/  LDG.E R22, desc[UR36][R8.64+0x28] ;  /* 0x0000282408167981 */ /* 0x000ee2000c1e1900 */
[----:B----4-:R-:W-:-:S03]  /*0b50*/  ISETP.NE.AND P1, PT, R21, RZ, PT ;  /* 0x000000ff1500720c */ /* 0x010fc60003f25270 */
[----:B0-----:R-:W4:Y:S01]  /*0b60*/  LDG.E R26, desc[UR36][R8.64+0x30] ;  /* 0x00003024081a7981 */ /* 0x001f22000c1e1900 */
[C---:B------:R-:W-:Y:S01]  /*0b70*/  VIADD R21, R15.reuse, 0x1 ;  /* 0x000000010f157836 */ /* 0x040fe20000000000 */
[----:B------:R-:W-:Y:S02]  /*0b80*/  @!P2 IADD3 R21, PT, PT, R15, RZ, RZ ;  /* 0x000000ff0f15a210 */ /* 0x000fe40007ffe0ff */
[----:B------:R-:W0:Y:S01]  /*0b90*/  LDS.U8 R27, [R27] ;  /* 0x000000001b1b7984 */ /* 0x000e220000000000 */
[----:B------:R-:W-:Y:S02]  /*0ba0*/  ISETP.NE.AND P2, PT, R23, RZ, PT ;  /* 0x000000ff1700720c */ /* 0x000fe40003f45270 */
[----:B------:R-:W-:-:S03]  /*0bb0*/  VIADD R23, R21, 0x1 ;  /* 0x0000000115177836 */ /* 0x000fc60000000000 */
[----:B------:R-:W-:Y:S02]  /*0bc0*/  @!P1 IMAD.MOV R23, RZ, RZ, R21 ;  /* 0x000000ffff179224 */ /* 0x000fe400078e0215 */
[----:B------:R-:W4:Y:S03]  /*0bd0*/  LDG.E R21, desc[UR36][R8.64+0x38] ;  /* 0x0000382408157981 */ /* 0x000f26000c1e1900 */
[----:B------:R-:W-:-:S03]  /*0be0*/  IADD3 R15, PT, PT, R23, 0x1, RZ ;  /* 0x00000001170f7810 */ /* 0x000fc60007ffe0ff */
[----:B------:R-:W-:Y:S02]  /*0bf0*/  @!P2 IMAD.MOV R15, RZ, RZ, R23 ;  /* 0x000000ffff0fa224 */ /* 0x000fe400078e0217 */
[----:B------:R4:W4:Y:S01]  /*0c00*/  LDG.E R23, desc[UR36][R8.64+0x3c] ;  /* 0x00003c2408177981 */ /* 0x000922000c1e1900 */
[----:B0-----:R-:W-:Y:S01]  /*0c10*/  ISETP.NE.AND P2, PT, R27, RZ, PT ;  /* 0x000000ff1b00720c */ /* 0x001fe20003f45270 */
[----:B------:R-:W-:Y:S02]  /*0c20*/  VIADD R0, R0, 0x10 ;  /* 0x0000001000007836 */ /* 0x000fe40000000000 */
[----:B------:R-:W-:Y:S02]  /*0c30*/  VIADD R11, R11, 0x10 ;  /* 0x000000100b0b7836 */ /* 0x000fe40000000000 */
[----:B-----5:R-:W-:-:S06]  /*0c40*/  IMAD.IADD R27, R19, 0x1, R12 ;  /* 0x00000001131b7824 */ /* 0x020fcc00078e020c */
[----:B------:R-:W0:Y:S01]  /*0c50*/  LDS.U8 R27, [R27] ;  /* 0x000000001b1b7984 */ /* 0x000e220000000000 */
[----:B--2---:R-:W-:-:S06]  /*0c60*/  IADD3 R14, PT, PT, R19, R14, RZ ;  /* 0x0000000e130e7210 */ /* 0x004fcc0007ffe0ff */
[----:B------:R-:W1:Y:S01]  /*0c70*/  LDS.U8 R14, [R14] ;  /* 0x000000000e0e7984 */ /* 0x000e620000000000 */
[----:B------:R-:W-:-:S06]  /*0c80*/  IMAD.IADD R12, R19, 0x1, R20 ;  /* 0x00000001130c7824 */ /* 0x000fcc00078e0214 */
[----:B------:R-:W2:Y:S01]  /*0c90*/  LDS.U8 R12, [R12] ;  /* 0x000000000c0c7984 */ /* 0x000ea20000000000 */
[C---:B---3--:R-:W-:Y:S01]  /*0ca0*/  IMAD.IADD R20, R19.reuse, 0x1, R22 ;  /* 0x0000000113147824 */ /* 0x048fe200078e0216 */
[----:B------:R-:W-:-:S05]  /*0cb0*/  IADD3 R22, PT, PT, R19, R24, RZ ;  /* 0x0000001813167210 */ /* 0x000fca0007ffe0ff */
[----:B------:R-:W3:Y:S01]  /*0cc0*/  LDS.U8 R20, [R20] ;  /* 0x0000000014147984 */ /* 0x000ee20000000000 */
[----:B----4-:R-:W-:-:S03]  /*0cd0*/  IMAD.IADD R8, R19, 0x1, R26 ;  /* 0x0000000113087824 */ /* 0x010fc600078e021a */
[----:B------:R-:W4:Y:S01]  /*0ce0*/  LDS.U8 R22, [R22] ;  /* 0x0000000016167984 */ /* 0x000f220000000000 */
[----:B------:R-:W-:-:S03]  /*0cf0*/  IADD3 R9, PT, PT, R19, R28, RZ ;  /* 0x0000001c13097210 */ /* 0x000fc60007ffe0ff */
[----:B------:R-:W5:Y:S01]  /*0d00*/  LDS.U8 R8, [R8] ;  /* 0x0000000008087984 */ /* 0x000f620000000000 */
[----:B0-----:R-:W-:Y:S01]  /*0d10*/  ISETP.NE.AND P1, PT, R27, RZ, PT ;  /* 0x000000ff1b00720c */ /* 0x001fe20003f25270 */
[----:B------:R-:W-:Y:S02]  /*0d20*/  VIADD R24, R15, 0x1 ;  /* 0x000000010f187836 */ /* 0x000fe40000000000 */
[----:B------:R-:W0:Y:S01]  /*0d30*/  LDS.U8 R9, [R9] ;  /* 0x0000000009097984 */ /* 0x000e220000000000 */
[----:B------:R-:W-:Y:S01]  /*0d40*/  IADD3 R21, PT, PT, R19, R21, RZ ;  /* 0x0000001513157210 */ /* 0x000fe20007ffe0ff */
[----:B------:R-:W-:-:S05]  /*0d50*/  @!P2 IMAD.MOV R24, RZ, RZ, R15 ;  /* 0x000000ffff18a224 */ /* 0x000fca00078e020f */
[----:B------:R-:W0:Y:S01]  /*0d60*/  LDS.U8 R21, [R21] ;  /* 0x0000000015157984 */ /* 0x000e220000000000 */
[----:B-1----:R-:W-:Y:S01]  /*0d70*/  ISETP.NE.AND P2, PT, R14, RZ, PT ;  /* 0x000000ff0e00720c */ /* 0x002fe20003f45270 */
[----:B------:R-:W-:Y:S02]  /*0d80*/  VIADD R14, R24, 0x1 ;  /* 0x00000001180e7836 */ /* 0x000fe40000000000 */
[----:B------:R-:W-:Y:S01]  /*0d90*/  @!P1 IMAD.MOV R14, RZ, RZ, R24 ;  /* 0x000000ffff0e9224 */ /* 0x000fe200078e0218 */
[----:B--2---:R-:W-:-:S03]  /*0da0*/  ISETP.NE.AND P1, PT, R12, RZ, PT ;  /* 0x000000ff0c00720c */ /* 0x004fc60003f25270 */
[----:B------:R-:W-:Y:S01]  /*0db0*/  VIADD R12, R14, 0x1 ;  /* 0x000000010e0c7836 */ /* 0x000fe20000000000 */
[----:B------:R-:W-:-:S05]  /*0dc0*/  IADD3 R23, PT, PT, R19, R23, RZ ;  /* 0x0000001713177210 */ /* 0x000fca0007ffe0ff */
[----:B------:R-:W-:Y:S01]  /*0dd0*/  @!P2 IMAD.MOV R12, RZ, RZ, R14 ;  /* 0x000000ffff0ca224 */ /* 0x000fe200078e020e */
[----:B---3--:R-:W-:Y:S01]  /*0de0*/  ISETP.NE.AND P2, PT, R20, RZ, PT ;  /* 0x000000ff1400720c */ /* 0x008fe20003f45270 */
[----:B------:R-:W1:Y:S02]  /*0df0*/  LDS.U8 R23, [R23] ;  /* 0x0000000017177984 */ /* 0x000e640000000000 */
[C---:B------:R-:W-:Y:S01]  /*0e00*/  VIADD R14, R12.reuse, 0x1 ;  /* 0x000000010c0e7836 */ /* 0x040fe20000000000 */
[----:B------:R-:W-:Y:S02]  /*0e10*/  @!P1 IADD3 R14, PT, PT, R12, RZ, RZ ;  /* 0x000000ff0c0e9210 */ /* 0x000fe40007ffe0ff */
[----:B----4-:R-:W-:-:S03]  /*0e20*/  ISETP.NE.AND P1, PT, R22, RZ, PT ;  /* 0x000000ff1600720c */ /* 0x010fc60003f25270 */
[----:B------:R-:W-:-:S04]  /*0e30*/  VIADD R12, R14, 0x1 ;  /* 0x000000010e0c7836 */ /* 0x000fc80000000000 */
[----:B------:R-:W-:Y:S01]  /*0e40*/  @!P2 IMAD.MOV R12, RZ, RZ, R14 ;  /* 0x000000ffff0ca224 */ /* 0x000fe200078e020e */
[----:B-----5:R-:W-:-:S04]  /*0e50*/  ISETP.NE.AND P2, PT, R8, RZ, PT ;  /* 0x000000ff0800720c */ /* 0x020fc80003f45270 */
[----:B------:R-:W-:Y:S01]  /*0e60*/  IADD3 R8, PT, PT, R12, 0x1, RZ ;  /* 0x000000010c087810 */ /* 0x000fe20007ffe0ff */
[----:B------:R-:W-:Y:S01]  /*0e70*/  @!P1 IMAD.MOV R8, RZ, RZ, R12 ;  /* 0x000000ffff089224 */ /* 0x000fe200078e020c */
[----:B0-----:R-:W-:-:S03]  /*0e80*/  ISETP.NE.AND P1, PT, R9, RZ, PT ;  /* 0x000000ff0900720c */ /* 0x001fc60003f25270 */
[----:B------:R-:W-:-:S04]  /*0e90*/  VIADD R9, R8, 0x1 ;  /* 0x0000000108097836 */ /* 0x000fc80000000000 */
[----:B------:R-:W-:Y:S02]  /*0ea0*/  @!P2 IADD3 R9, PT, PT, R8, RZ, RZ ;  /* 0x000000ff0809a210 */ /* 0x000fe40007ffe0ff */
[----:B------:R-:W-:-:S03]  /*0eb0*/  ISETP.NE.AND P2, PT, R21, RZ, PT ;  /* 0x000000ff1500720c */ /* 0x000fc60003f45270 */
[----:B------:R-:W-:Y:S02]  /*0ec0*/  VIADD R8, R9, 0x1 ;  /* 0x0000000109087836 */ /* 0x000fe40000000000 */
[----:B------:R-:W-:-:S05]  /*0ed0*/  @!P1 IMAD.MOV R8, RZ, RZ, R9 ;  /* 0x000000ffff089224 */ /* 0x000fca00078e0209 */
[----:B------:R-:W-:-:S03]  /*0ee0*/  IADD3 R9, PT, PT, R8, 0x1, RZ ;  /* 0x0000000108097810 */ /* 0x000fc60007ffe0ff */
[----:B------:R-:W-:Y:S01]  /*0ef0*/  @!P2 IMAD.MOV R9, RZ, RZ, R8 ;  /* 0x000000ffff09a224 */ /* 0x000fe200078e0208 */
[----:B------:R-:W-:Y:S02]  /*0f00*/  ISETP.NE.AND P2, PT, R0, R13, PT ;  /* 0x0000000d0000720c */ /* 0x000fe40003f45270 */
[----:B-1----:R-:W-:Y:S02]  /*0f10*/  ISETP.NE.AND P1, PT, R23, RZ, PT ;  /* 0x000000ff1700720c */ /* 0x002fe40003f25270 */
[----:B------:R-:W-:-:S11]  /*0f20*/  IADD3 R14, PT, PT, R9, 0x1, RZ ;  /* 0x00000001090e7810 */ /* 0x000fd60007ffe0ff */
[----:B------:R-:W-:Y:S01]  /*0f30*/  @!P1 IMAD.MOV R14, RZ, RZ, R9 ;  /* 0x000000ffff0e9224 */ /* 0x000fe200078e0209 */
[----:B------:R-:W-:Y:S06]  /*0f40*/  @P2 BRA `(.L_x_17) ;  /* 0xfffffff8006c2947 */ /* 0x000fec000383ffff */
.L_x_16:
[----:B------:R-:W-:Y:S05]  /*0f50*/  BSYNC.RECONVERGENT B3 ;  /* 0x0000000000037941 */ /* 0x000fea0003800200 */
.L_x_15:
[----:B------:R-:W-:Y:S05]  /*0f60*/  @!P0 BRA `(.L_x_14) ;  /* 0x0000000400cc8947 */ /* 0x000fea0003800000 */
[----:B------:R-:W-:Y:S01]  /*0f70*/  ISETP.GE.U32.AND P1, PT, R25, 0x8, PT ;  /* 0x000000081900780c */ /* 0x000fe20003f26070 */
[----:B------:R-:W-:Y:S01]  /*0f80*/  BSSY.RECONVERGENT B3, `(.L_x_18) ;  /* 0x0000036000037945 */ /* 0x000fe20003800200 */
[----:B------:R-:W-:-:S04]  /*0f90*/  LOP3.LUT R27, R10, 0x7, RZ, 0xc0, !PT ;  /* 0x000000070a1b7812 */ /* 0x000fc800078ec0ff */
[----:B------:R-:W-:-:S07]  /*0fa0*/  ISETP.NE.AND P0, PT, R27, RZ, PT ;  /* 0x000000ff1b00720c */ /* 0x000fce0003f05270 */
[----:B------:R-:W-:Y:S06]  /*0fb0*/  @!P1 BRA `(.L_x_19) ;  /* 0x0000000000c89947 */ /* 0x000fec0003800000 */
[----:B------:R-:W-:-:S05]  /*0fc0*/  IMAD.WIDE R8, R11, 0x4, R6 ;  /* 0x000000040b087825 */ /* 0x000fca00078e0206 */
[----:B------:R-:W2:Y:S04]  /*0fd0*/  LDG.E R26, desc[UR36][R8.64] ;  /* 0x00000024081a7981 */ /* 0x000ea8000c1e1900 */
[----:B------:R-:W3:Y:S04]  /*0fe0*/  LDG.E R28, desc[UR36][R8.64+0x4] ;  /* 0x00000424081c7981 */ /* 0x000ee8000c1e1900 */
[----:B------:R-:W4:Y:S04]  /*0ff0*/  LDG.E R21, desc[UR36][R8.64+0x8] ;  /* 0x0000082408157981 */ /* 0x000f28000c1e1900 */
[----:B------:R-:W5:Y:S04]  /*1000*/  LDG.E R24, desc[UR36][R8.64+0xc] ;  /* 0x00000c2408187981 */ /* 0x000f68000c1e1900 */
[----:B------:R-:W5:Y:S04]  /*1010*/  LDG.E R20, desc[UR36][R8.64+0x10] ;  /* 0x0000102408147981 */ /* 0x000f68000c1e1900 */
[----:B------:R-:W5:Y:S04]  /*1020*/  LDG.E R12, desc[UR36][R8.64+0x14] ;  /* 0x00001424080c7981 */ /* 0x000f68000c1e1900 */
[----:B------:R-:W5:Y:S04]  /*1030*/  LDG.E R0, desc[UR36][R8.64+0x18] ;  /* 0x0000182408007981 */ /* 0x000f68000c1e1900 */
[----:B------:R0:W5:Y:S01]  /*1040*/  LDG.E R22, desc[UR36][R8.64+0x1c] ;  /* 0x00001c2408167981 */ /* 0x000162000c1e1900 */
[----:B------:R-:W-:Y:S01]  /*1050*/  VIADD R11, R11, 0x8 ;  /* 0x000000080b0b7836 */ /* 0x000fe20000000000 */
[C---:B--2---:R-:W-:Y:S01]  /*1060*/  IADD3 R13, PT, PT, R19.reuse, R26, RZ ;  /* 0x0000001a130d7210 */ /* 0x044fe20007ffe0ff */
[----:B---3--:R-:W-:-:S05]  /*1070*/  IMAD.IADD R15, R19, 0x1, R28 ;  /* 0x00000001130f7824 */ /* 0x008fca00078e021c */
[----:B------:R-:W1:Y:S01]  /*1080*/  LDS.U8 R13, [R13] ;  /* 0x000000000d0d7984 */ /* 0x000e620000000000 */
[----:B----4-:R-:W-:-:S03]  /*1090*/  IMAD.IADD R21, R19, 0x1, R21 ;  /* 0x0000000113157824 */ /* 0x010fc600078e0215 */
[----:B------:R-:W2:Y:S01]  /*10a0*/  LDS.U8 R15, [R15] ;  /* 0x000000000f0f7984 */ /* 0x000ea20000000000 */
[----:B-----5:R-:W-:-:S03]  /*10b0*/  IADD3 R23, PT, PT, R19, R24, RZ ;  /* 0x0000001813177210 */ /* 0x020fc60007ffe0ff */
[----:B------:R-:W3:Y:S01]  /*10c0*/  LDS.U8 R21, [R21] ;  /* 0x0000000015157984 */ /* 0x000ee20000000000 */
[----:B------:R-:W-:-:S03]  /*10d0*/  IMAD.IADD R20, R19, 0x1, R20 ;  /* 0x0000000113147824 */ /* 0x000fc600078e0214 */
[----:B------:R-:W4:Y:S01]  /*10e0*/  LDS.U8 R23, [R23] ;  /* 0x0000000017177984 */ /* 0x000f220000000000 */
[----:B------:R-:W-:-:S03]  /*10f0*/  IMAD.IADD R12, R19, 0x1, R12 ;  /* 0x00000001130c7824 */ /* 0x000fc600078e020c */
[----:B------:R-:W5:Y:S01]  /*1100*/  LDS.U8 R20, [R20] ;  /* 0x0000000014147984 */ /* 0x000f620000000000 */
[C---:B0-----:R-:W-:Y:S01]  /*1110*/  IADD3 R9, PT, PT, R19.reuse, R0, RZ ;  /* 0x0000000013097210 */ /* 0x041fe20007ffe0ff */
[----:B------:R-:W-:Y:S02]  /*1120*/  VIADD R0, R14, 0x1 ;  /* 0x000000010e007836 */ /* 0x000fe40000000000 */
[----:B------:R-:W0:Y:S01]  /*1130*/  LDS.U8 R12, [R12] ;  /* 0x000000000c0c7984 */ /* 0x000e220000000000 */
[----:B------:R-:W-:-:S03]  /*1140*/  IMAD.IADD R22, R19, 0x1, R22 ;  /* 0x0000000113167824 */ /* 0x000fc600078e0216 */
[----:B------:R-:W0:Y:S04]  /*1150*/  LDS.U8 R9, [R9] ;  /* 0x0000000009097984 */ /* 0x000e280000000000 */
[----:B------:R-:W0:Y:S01]  /*1160*/  LDS.U8 R22, [R22] ;  /* 0x0000000016167984 */ /* 0x000e220000000000 */
[----:B-1----:R-:W-:Y:S02]  /*1170*/  ISETP.NE.AND P2, PT, R13, RZ, PT ;  /* 0x000000ff0d00720c */ /* 0x002fe40003f45270 */
[----:B--2---:R-:W-:-:S11]  /*1180*/  ISETP.NE.AND P1, PT, R15, RZ, PT ;  /* 0x000000ff0f00720c */ /* 0x004fd60003f25270 */
[----:B------:R-:W-:Y:S02]  /*1190*/  @!P2 IADD3 R0, PT, PT, R14, RZ, RZ ;  /* 0x000000ff0e00a210 */ /* 0x000fe40007ffe0ff */
[----:B---3--:R-:W-:-:S03]  /*11a0*/  ISETP.NE.AND P2, PT, R21, RZ, PT ;  /* 0x000000ff1500720c */ /* 0x008fc60003f45270 */
[----:B------:R-:W-:Y:S02]  /*11b0*/  VIADD R8, R0, 0x1 ;  /* 0x0000000100087836 */ /* 0x000fe40000000000 */
[----:B------:R-:W-:Y:S01]  /*11c0*/  @!P1 IMAD.MOV R8, RZ, RZ, R0 ;  /* 0x000000ffff089224 */ /* 0x000fe200078e0200 */
[----:B----4-:R-:W-:-:S04]  /*11d0*/  ISETP.NE.AND P1, PT, R23, RZ, PT ;  /* 0x000000ff1700720c */ /* 0x010fc80003f25270 */
[----:B------:R-:W-:-:S03]  /*11e0*/  IADD3 R0, PT, PT, R8, 0x1, RZ ;  /* 0x0000000108007810 */ /* 0x000fc60007ffe0ff */
[----:B------:R-:W-:Y:S01]  /*11f0*/  @!P2 IMAD.MOV R0, RZ, RZ, R8 ;  /* 0x000000ffff00a224 */ /* 0x000fe200078e0208 */
[----:B-----5:R-:W-:-:S03]  /*1200*/  ISETP.NE.AND P2, PT, R20, RZ, PT ;  /* 0x000000ff1400720c */ /* 0x020fc60003f45270 */
[C---:B------:R-:W-:Y:S02]  /*1210*/  VIADD R8, R0.reuse, 0x1 ;  /* 0x0000000100087836 */ /* 0x040fe40000000000 */
[----:B------:R-:W-:Y:S02]  /*1220*/  @!P1 IADD3 R8, PT, PT, R0, RZ, RZ ;  /* 0x000000ff00089210 */ /* 0x000fe40007ffe0ff */
[----:B0-----:R-:W-:-:S03]  /*1230*/  ISETP.NE.AND P1, PT, R12, RZ, PT ;  /* 0x000000ff0c00720c */ /* 0x001fc60003f25270 */
[----:B------:R-:W-:-:S03]  /*1240*/  VIADD R0, R8, 0x1 ;  /* 0x0000000108007836 */ /* 0x000fc60000000000 */
[----:B------:R-:W-:Y:S01]  /*1250*/  @!P2 IMAD.MOV R0, RZ, RZ, R8 ;  /* 0x000000ffff00a224 */ /* 0x000fe200078e0208 */
[----:B------:R-:W-:-:S04]  /*1260*/  ISETP.NE.AND P2, PT, R9, RZ, PT ;  /* 0x000000ff0900720c */ /* 0x000fc80003f45270 */
[----:B------:R-:W-:Y:S02]  /*1270*/  IADD3 R8, PT, PT, R0, 0x1, RZ ;  /* 0x0000000100087810 */ /* 0x000fe40007ffe0ff */
[----:B------:R-:W-:Y:S01]  /*1280*/  @!P1 IMAD.MOV R8, RZ, RZ, R0 ;  /* 0x000000ffff089224 */ /* 0x000fe200078e0200 */
[----:B------:R-:W-:-:S03]  /*1290*/  ISETP.NE.AND P1, PT, R22, RZ, PT ;  /* 0x000000ff1600720c */ /* 0x000fc60003f25270 */
[----:B------:R-:W-:-:S03]  /*12a0*/  VIADD R0, R8, 0x1 ;  /* 0x0000000108007836 */ /* 0x000fc60000000000 */
[----:B------:R-:W-:-:S05]  /*12b0*/  @!P2 IADD3 R0, PT, PT, R8, RZ, RZ ;  /* 0x000000ff0800a210 */ /* 0x000fca0007ffe0ff */
[C---:B------:R-:W-:Y:S02]  /*12c0*/  VIADD R14, R0.reuse, 0x1 ;  /* 0x00000001000e7836 */ /* 0x040fe40000000000 */
[----:B------:R-:W-:-:S07]  /*12d0*/  @!P1 IADD3 R14, PT, PT, R0, RZ, RZ ;  /* 0x000000ff000e9210 */ /* 0x000fce0007ffe0ff */
.L_x_19:
[----:B------:R-:W-:Y:S05]  /*12e0*/  BSYNC.RECONVERGENT B3 ;  /* 0x0000000000037941 */ /* 0x000fea0003800200 */
.L_x_18:
        /* <DEDUP_REMOVED lines=10> */
[----:B------:R-:W5:Y:S01]  /*1390*/  LDG.E R24, desc[UR36][R8.64+0xc] ;  /* 0x00000c2408187981 */ /* 0x000f62000c1e1900 */
[----:B------:R-:W-:Y:S01]  /*13a0*/  IADD3 R11, PT, PT, R11, 0x4, RZ ;  /* 0x000000040b0b7810 */ /* 0x000fe20007ffe0ff */
[----:B--2---:R-:W-:-:S02]  /*13b0*/  IMAD.IADD R12, R19, 0x1, R0 ;  /* 0x00000001130c7824 */ /* 0x004fc400078e0200 */
[----:B------:R-:W-:Y:S02]  /*13c0*/  VIADD R0, R14, 0x1 ;  /* 0x000000010e007836 */ /* 0x000fe40000000000 */
[C---:B---3--:R-:W-:Y:S02]  /*13d0*/  IMAD.IADD R20, R19.reuse, 0x1, R20 ;  /* 0x0000000113147824 */ /* 0x048fe400078e0214 */
[----:B------:R-:W0:Y:S01]  /*13e0*/  LDS.U8 R12, [R12] ;  /* 0x000000000c0c7984 */ /* 0x000e220000000000 */
[----:B----4-:R-:W-:-:S03]  /*13f0*/  IADD3 R22, PT, PT, R19, R22, RZ ;  /* 0x0000001613167210 */ /* 0x010fc60007ffe0ff */
[----:B------:R-:W1:Y:S01]  /*1400*/  LDS.U8 R20, [R20] ;  /* 0x0000000014147984 */ /* 0x000e620000000000 */
[----:B-----5:R-:W-:-:S03]  /*1410*/  IMAD.IADD R24, R19, 0x1, R24 ;  /* 0x0000000113187824 */ /* 0x020fc600078e0218 */
[----:B------:R-:W2:Y:S04]  /*1420*/  LDS.U8 R22, [R22] ;  /* 0x0000000016167984 */ /* 0x000ea80000000000 */
[----:B------:R-:W3:Y:S01]  /*1430*/  LDS.U8 R24, [R24] ;  /* 0x0000000018187984 */ /* 0x000ee20000000000 */
[----:B0-----:R-:W-:Y:S02]  /*1440*/  ISETP.NE.AND P2, PT, R12, RZ, PT ;  /* 0x000000ff0c00720c */ /* 0x001fe40003f45270 */
[----:B-1----:R-:W-:-:S11]  /*1450*/  ISETP.NE.AND P1, PT, R20, RZ, PT ;  /* 0x000000ff1400720c */ /* 0x002fd60003f25270 */
[----:B------:R-:W-:Y:S02]  /*1460*/  @!P2 IADD3 R0, PT, PT, R14, RZ, RZ ;  /* 0x000000ff0e00a210 */ /* 0x000fe40007ffe0ff */
[----:B--2---:R-:W-:-:S03]  /*1470*/  ISETP.NE.AND P2, PT, R22, RZ, PT ;  /* 0x000000ff1600720c */ /* 0x004fc60003f45270 */
[----:B------:R-:W-:Y:S02]  /*1480*/  VIADD R8, R0, 0x1 ;  /* 0x0000000100087836 */ /* 0x000fe40000000000 */
[----:B------:R-:W-:Y:S01]  /*1490*/  @!P1 IMAD.MOV R8, RZ, RZ, R0 ;  /* 0x000000ffff089224 */ /* 0x000fe200078e0200 */
[----:B---3--:R-:W-:-:S04]  /*14a0*/  ISETP.NE.AND P1, PT, R24, RZ, PT ;  /* 0x000000ff1800720c */ /* 0x008fc80003f25270 */
[----:B------:R-:W-:-:S03]  /*14b0*/  IADD3 R0, PT, PT, R8, 0x1, RZ ;  /* 0x0000000108007810 */ /* 0x000fc60007ffe0ff */
[----:B------:R-:W-:-:S04]  /*14c0*/  @!P2 IMAD.MOV R0, RZ, RZ, R8 ;  /* 0x000000ffff00a224 */ /* 0x000fc800078e0208 */
[----:B------:R-:W-:Y:S02]  /*14d0*/  VIADD R14, R0, 0x1 ;  /* 0x00000001000e7836 */ /* 0x000fe40000000000 */
[----:B------:R-:W-:-:S07]  /*14e0*/  @!P1 IMAD.MOV R14, RZ, RZ, R0 ;  /* 0x000000ffff0e9224 */ /* 0x000fce00078e0200 */
.L_x_21:
[----:B------:R-:W-:Y:S05]  /*14f0*/  BSYNC.RECONVERGENT B3 ;  /* 0x0000000000037941 */ /* 0x000fea0003800200 */
.L_x_20:
[----:B------:R-:W-:Y:S05]  /*1500*/  @!P0 BRA `(.L_x_14) ;  /* 0x0000000000648947 */ /* 0x000fea0003800000 */
[----:B------:R-:W-:-:S05]  /*1510*/  IMAD.WIDE R6, R11, 0x4, R6 ;  /* 0x000000040b067825 */ /* 0x000fca00078e0206 */
[----:B------:R-:W2:Y:S01]  /*1520*/  LDG.E R0, desc[UR36][R6.64] ;  /* 0x0000002406007981 */ /* 0x000ea2000c1e1900 */
[----:B------:R-:W-:Y:S02]  /*1530*/  ISETP.NE.AND P1, PT, R10, 0x1, PT ;  /* 0x000000010a00780c */ /* 0x000fe40003f25270 */
[----:B------:R-:W-:Y:S01]  /*1540*/  IADD3 R8, PT, PT, R14, 0x1, RZ ;  /* 0x000000010e087810 */ /* 0x000fe20007ffe0ff */
[----:B--2---:R-:W-:-:S06]  /*1550*/  IMAD.IADD R0, R19, 0x1, R0 ;  /* 0x0000000113007824 */ /* 0x004fcc00078e0200 */
[----:B------:R-:W0:Y:S02]  /*1560*/  LDS.U8 R0, [R0] ;  /* 0x0000000000007984 */ /* 0x000e240000000000 */
[----:B0-----:R-:W-:-:S13]  /*1570*/  ISETP.NE.AND P0, PT, R0, RZ, PT ;  /* 0x000000ff0000720c */ /* 0x001fda0003f05270 */
[----:B------:R-:W-:-:S04]  /*1580*/  @!P0 IMAD.MOV R8, RZ, RZ, R14 ;  /* 0x000000ffff088224 */ /* 0x000fc800078e020e */
[----:B------:R-:W-:Y:S01]  /*1590*/  IMAD.MOV.U32 R14, RZ, RZ, R8 ;  /* 0x000000ffff0e7224 */ /* 0x000fe200078e0008 */
[----:B------:R-:W-:Y:S06]  /*15a0*/  @!P1 BRA `(.L_x_14) ;  /* 0x00000000003c9947 */ /* 0x000fec0003800000 */
[----:B------:R-:W-:Y:S01]  /*15b0*/  ISETP.NE.AND P1, PT, R10, 0x2, PT ;  /* 0x000000020a00780c */ /* 0x000fe20003f25270 */
[----:B------:R-:W2:-:S12]  /*15c0*/  LDG.E R0, desc[UR36][R6.64+0x4] ;  /* 0x0000042406007981 */ /* 0x000e98000c1e1900 */
[----:B------:R-:W3:Y:S01]  /*15d0*/  @P1 LDG.E R8, desc[UR36][R6.64+0x8] ;  /* 0x0000082406081981 */ /* 0x000ee2000c1e1900 */
[----:B--2---:R-:W-:-:S06]  /*15e0*/  IADD3 R0, PT, PT, R19, R0, RZ ;  /* 0x0000000013007210 */ /* 0x004fcc0007ffe0ff */
[----:B------:R-:W0:Y:S01]  /*15f0*/  LDS.U8 R0, [R0] ;  /* 0x0000000000007984 */ /* 0x000e220000000000 */
[----:B---3--:R-:W-:Y:S02]  /*1600*/  @P1 IMAD.IADD R9, R19, 0x1, R8 ;  /* 0x0000000113091824 */ /* 0x008fe400078e0208 */
[----:B------:R-:W-:-:S04]  /*1610*/  VIADD R8, R14, 0x1 ;  /* 0x000000010e087836 */ /* 0x000fc80000000000 */
[----:B------:R-:W1:Y:S01]  /*1620*/  @P1 LDS.U8 R9, [R9] ;  /* 0x0000000009091984 */ /* 0x000e620000000000 */
[----:B0-----:R-:W-:Y:S02]  /*1630*/  ISETP.NE.AND P0, PT, R0, RZ, PT ;  /* 0x000000ff0000720c */ /* 0x001fe40003f05270 */
[----:B-1----:R-:W-:-:S11]  /*1640*/  ISETP.NE.OR P2, PT, R9, RZ, !P1 ;  /* 0x000000ff0900720c */ /* 0x002fd60004f45670 */
[----:B------:R-:W-:-:S05]  /*1650*/  @!P0 IADD3 R8, PT, PT, R14, RZ, RZ ;  /* 0x000000ff0e088210 */ /* 0x000fca0007ffe0ff */
[----:B------:R-:W-:-:S04]  /*1660*/  IMAD.MOV.U32 R14, RZ, RZ, R8 ;  /* 0x000000ffff0e7224 */ /* 0x000fc800078e0008 */
[C---:B------:R-:W-:Y:S01]  /*1670*/  @P1 VIADD R8, R14.reuse, 0x1 ;  /* 0x000000010e081836 */ /* 0x040fe20000000000 */
[----:B------:R-:W-:-:S05]  /*1680*/  @!P2 IADD3 R8, PT, PT, R14, RZ, RZ ;  /* 0x000000ff0e08a210 */ /* 0x000fca0007ffe0ff */
[----:B------:R-:W-:-:S07]  /*1690*/  @P1 IMAD.MOV.U32 R14, RZ, RZ, R8 ;  /* 0x000000ffff0e1224 */ /* 0x000fce00078e0008 */
.L_x_14:
[----:B------:R-:W-:Y:S05]  /*16a0*/  BSYNC.RECONVERGENT B1 ;  /* 0x0000000000017941 */ /* 0x000fea0003800200 */
.L_x_13:
[----:B------:R-:W0:Y:S02]  /*16b0*/  LDC.64 R6, c[0x0][0x3a0] ;  /* 0x0000e800ff067b82 */ /* 0x000e240000000a00 */
[----:B0-----:R-:W-:-:S05]  /*16c0*/  IMAD.WIDE R6, R3, 0x4, R6 ;  /* 0x0000000403067825 */ /* 0x001fca00078e0206 */
[----:B------:R3:W-:Y:S04]  /*16d0*/  STG.E desc[UR36][R6.64], R14 ;  /* 0x0000000e06007986 */ /* 0x0007e8000c101924 */
[----:B------:R-:W2:Y:S01]  /*16e0*/  LDG.E R0, desc[UR36][R4.64+0x4] ;  /* 0x0000042404007981 */ /* 0x000ea2000c1e1900 */
[----:B------:R-:W-:-:S05]  /*16f0*/  VIADD R3, R3, 0x1 ;  /* 0x0000000103037836 */ /* 0x000fca0000000000 */
[----:B--2---:R-:W-:-:S13]  /*1700*/  ISETP.GE.AND P0, PT, R3, R0, PT ;  /* 0x000000000300720c */ /* 0x004fda0003f06270 */
[----:B---3--:R-:W-:Y:S05]  /*1710*/  @!P0 BRA `(.L_x_22) ;  /* 0xfffffff000188947 */ /* 0x008fea000383ffff */
[----:B------:R-:W-:Y:S05]  /*1720*/  BSYNC.RECONVERGENT B2 ;  /* 0x0000000000027941 */ /* 0x000fea0003800200 */
.L_x_12:
[----:B------:R0:W5:Y:S02]  /*1730*/  LDG.E R3, desc[UR36][R4.64] ;  /* 0x0000002404037981 */ /* 0x000164000c1e1900 */
.L_x_4:
[----:B------:R-:W-:Y:S05]  /*1740*/  BSYNC.RECONVERGENT B0 ;  /* 0x0000000000007941 */ /* 0x000fea0003800200 */
.L_x_3:
[----:B-----5:R-:W-:Y:S01]  /*1750*/  ISETP.GE.AND P0, PT, R3, R0, PT ;  /* 0x000000000300720c */ /* 0x020fe20003f06270 */
[----:B------:R-:W-:-:S12]  /*1760*/  BSSY.RECONVERGENT B0, `(.L_x_23) ;  /* 0x000003f000007945 */ /* 0x000fd80003800200 */
[----:B------:R-:W-:Y:S05]  /*1770*/  @P0 BRA `(.L_x_24) ;  /* 0x0000000000f40947 */ /* 0x000fea0003800000 */
[----:B0-----:R-:W-:Y:S01]  /*1780*/  IADD3 R4, PT, PT, -R3, R0, RZ ;  /* 0x0000000003047210 */ /* 0x001fe20007ffe1ff */
[----:B------:R-:W-:Y:S01]  /*1790*/  BSSY.RECONVERGENT B1, `(.L_x_25) ;  /* 0x0000020000017945 */ /* 0x000fe20003800200 */
[----:B------:R-:W-:Y:S02]  /*17a0*/  PLOP3.LUT P0, PT, PT, PT, PT, 0x80, 0x8 ;  /* 0x000000000008781c */ /* 0x000fe40003f0f070 */
[----:B------:R-:W-:-:S13]  /*17b0*/  ISETP.GT.AND P1, PT, R4, 0x3, PT ;  /* 0x000000030400780c */ /* 0x000fda0003f24270 */
[----:B------:R-:W-:Y:S05]  /*17c0*/  @!P1 BRA `(.L_x_26) ;  /* 0x0000000000709947 */ /* 0x000fea0003800000 */
[----:B------:R-:W0:Y:S01]  /*17d0*/  S2R R6, SR_CgaCtaId ;  /* 0x0000000000067919 */ /* 0x000e220000008800 */
[----:B------:R-:W1:Y:S01]  /*17e0*/  LDC.64 R4, c[0x0][0x398] ;  /* 0x0000e600ff047b82 */ /* 0x000e620000000a00 */
[----:B------:R-:W-:Y:S01]  /*17f0*/  MOV R15, 0x400 ;  /* 0x00000400000f7802 */ /* 0x000fe20000000f00 */
[----:B------:R-:W-:Y:S01]  /*1800*/  VIADD R14, R0, 0xfffffffd ;  /* 0xfffffffd000e7836 */ /* 0x000fe20000000000 */
[----:B------:R-:W-:Y:S02]  /*1810*/  PLOP3.LUT P0, PT, PT, PT, PT, 0x8, 0x80 ;  /* 0x000000000080781c */ /* 0x000fe40003f0e170 */
[----:B0-----:R-:W-:-:S11]  /*1820*/  LEA R15, R6, R15, 0x18 ;  /* 0x0000000f060f7211 */ /* 0x001fd600078ec0ff */
.L_x_27:
[C---:B------:R-:W-:Y:S01]  /*1830*/  VIADD R11, R3.reuse, 0x1 ;  /* 0x00000001030b7836 */ /* 0x040fe20000000000 */
[C---:B------:R-:W-:Y:S01]  /*1840*/  IADD3 R7, PT, PT, R3.reuse, 0x2, RZ ;  /* 0x0000000203077810 */ /* 0x040fe20007ffe0ff */
[C---:B------:R-:W-:Y:S02]  /*1850*/  VIADD R9, R3.reuse, 0x3 ;  /* 0x0000000303097836 */ /* 0x040fe40000000000 */
[----:B-1----:R-:W-:-:S04]  /*1860*/  IMAD.WIDE R12, R3, 0x4, R4 ;  /* 0x00000004030c7825 */ /* 0x002fc800078e0204 */
[--C-:B------:R-:W-:Y:S02]  /*1870*/  IMAD.WIDE R10, R11, 0x4, R4.reuse ;  /* 0x000000040b0a7825 */ /* 0x100fe400078e0204 */
[----:B------:R-:W2:Y:S02]  /*1880*/  LDG.E R12, desc[UR36][R12.64] ;  /* 0x000000240c0c7981 */ /* 0x000ea4000c1e1900 */
[--C-:B------:R-:W-:Y:S02]  /*1890*/  IMAD.WIDE R6, R7, 0x4, R4.reuse ;  /* 0x0000000407067825 */ /* 0x100fe400078e0204 */
[----:B------:R-:W3:Y:S02]  /*18a0*/  LDG.E R10, desc[UR36][R10.64] ;  /* 0x000000240a0a7981 */ /* 0x000ee4000c1e1900 */
[----:B------:R-:W-:Y:S02]  /*18b0*/  IMAD.WIDE R8, R9, 0x4, R4 ;  /* 0x0000000409087825 */ /* 0x000fe400078e0204 */
[----:B------:R-:W4:Y:S04]  /*18c0*/  LDG.E R6, desc[UR36][R6.64] ;  /* 0x0000002406067981 */ /* 0x000f28000c1e1900 */
[----:B------:R-:W5:Y:S01]  /*18d0*/  LDG.E R8, desc[UR36][R8.64] ;  /* 0x0000002408087981 */ /* 0x000f62000c1e1900 */
[----:B------:R-:W-:-:S04]  /*18e0*/  IADD3 R3, PT, PT, R3, 0x4, RZ ;  /* 0x0000000403037810 */ /* 0x000fc80007ffe0ff */
[----:B------:R-:W-:Y:S01]  /*18f0*/  ISETP.GE.AND P1, PT, R3, R14, PT ;  /* 0x0000000e0300720c */ /* 0x000fe20003f26270 */
[----:B0-2---:R-:W-:Y:S01]  /*1900*/  IMAD.IADD R20, R12, 0x1, R15 ;  /* 0x000000010c147824 */ /* 0x005fe200078e020f */
[----:B---3--:R-:W-:-:S04]  /*1910*/  IADD3 R21, PT, PT, R10, R15, RZ ;  /* 0x0000000f0a157210 */ /* 0x008fc80007ffe0ff */
[----:B------:R0:W-:Y:S01]  /*1920*/  STS.U8 [R20], RZ ;  /* 0x000000ff14007388 */ /* 0x0001e20000000000 */
[----:B----4-:R-:W-:-:S03]  /*1930*/  IMAD.IADD R22, R6, 0x1, R15 ;  /* 0x0000000106167824 */ /* 0x010fc600078e020f */
[----:B------:R0:W-:Y:S01]  /*1940*/  STS.U8 [R21], RZ ;  /* 0x000000ff15007388 */ /* 0x0001e20000000000 */
[----:B-----5:R-:W-:-:S03]  /*1950*/  IMAD.IADD R23, R8, 0x1, R15 ;  /* 0x0000000108177824 */ /* 0x020fc600078e020f */
[----:B------:R0:W-:Y:S04]  /*1960*/  STS.U8 [R22], RZ ;  /* 0x000000ff16007388 */ /* 0x0001e80000000000 */
[----:B------:R0:W-:Y:S01]  /*1970*/  STS.U8 [R23], RZ ;  /* 0x000000ff17007388 */ /* 0x0001e20000000000 */
[----:B------:R-:W-:Y:S05]  /*1980*/  @!P1 BRA `(.L_x_27) ;  /* 0xfffffffc00a89947 */ /* 0x000fea000383ffff */
.L_x_26:
[----:B------:R-:W-:Y:S05]  /*1990*/  BSYNC.RECONVERGENT B1 ;  /* 0x0000000000017941 */ /* 0x000fea0003800200 */
.L_x_25:
[----:B------:R-:W-:Y:S01]  /*19a0*/  IMAD.IADD R4, R0, 0x1, -R3 ;  /* 0x0000000100047824 */ /* 0x000fe200078e0a03 */
[----:B------:R-:W-:Y:S04]  /*19b0*/  BSSY.RECONVERGENT B1, `(.L_x_28) ;  /* 0x0000010000017945 */ /* 0x000fe80003800200 */
[----:B------:R-:W-:-:S13]  /*19c0*/  ISETP.GT.AND P1, PT, R4, 0x1, PT ;  /* 0x000000010400780c */ /* 0x000fda0003f24270 */
[----:B------:R-:W-:Y:S05]  /*19d0*/  @!P1 BRA `(.L_x_29) ;  /* 0x0000000000349947 */ /* 0x000fea0003800000 */
[----:B------:R-:W1:Y:S01]  /*19e0*/  LDC.64 R6, c[0x0][0x398] ;  /* 0x0000e600ff067b82 */ /* 0x000e620000000a00 */
[C---:B------:R-:W-:Y:S02]  /*19f0*/  VIADD R9, R3.reuse, 0x1 ;  /* 0x0000000103097836 */ /* 0x040fe40000000000 */
[----:B-1----:R-:W-:-:S04]  /*1a00*/  IMAD.WIDE R4, R3, 0x4, R6 ;  /* 0x0000000403047825 */ /* 0x002fc800078e0206 */
[----:B------:R-:W-:Y:S02]  /*1a10*/  IMAD.WIDE R6, R9, 0x4, R6 ;  /* 0x0000000409067825 */ /* 0x000fe400078e0206 */
[----:B------:R-:W2:Y:S04]  /*1a20*/  LDG.E R4, desc[UR36][R4.64] ;  /* 0x0000002404047981 */ /* 0x000ea8000c1e1900 */
[----:B------:R-:W3:Y:S01]  /*1a30*/  LDG.E R6, desc[UR36][R6.64] ;  /* 0x0000002406067981 */ /* 0x000ee2000c1e1900 */
[----:B------:R-:W1:Y:S01]  /*1a40*/  S2UR UR5, SR_CgaCtaId ;  /* 0x00000000000579c3 */ /* 0x000e620000008800 */
[----:B------:R-:W-:Y:S01]  /*1a50*/  UMOV UR4, 0x400 ;  /* 0x0000040000047882 */ /* 0x000fe20000000000 */
[----:B------:R-:W-:Y:S02]  /*1a60*/  PLOP3.LUT P0, PT, PT, PT, PT, 0x8, 0x80 ;  /* 0x000000000080781c */ /* 0x000fe40003f0e170 */
[----:B------:R-:W-:Y:S01]  /*1a70*/  IADD3 R3, PT, PT, R3, 0x2, RZ ;  /* 0x0000000203037810 */ /* 0x000fe20007ffe0ff */
[----:B-1----:R-:W-:-:S09]  /*1a80*/  ULEA UR4, UR5, UR4, 0x18 ;  /* 0x0000000405047291 */ /* 0x002fd2000f8ec0ff */
[----:B--2---:R1:W-:Y:S04]  /*1a90*/  STS.U8 [R4+UR4], RZ ;  /* 0x000000ff04007988 */ /* 0x0043e80008000004 */
[----:B---3--:R1:W-:Y:S02]  /*1aa0*/  STS.U8 [R6+UR4], RZ ;  /* 0x000000ff06007988 */ /* 0x0083e40008000004 */
.L_x_29:
[----:B------:R-:W-:Y:S05]  /*1ab0*/  BSYNC.RECONVERGENT B1 ;  /* 0x0000000000017941 */ /* 0x000fea0003800200 */
.L_x_28:
[----:B------:R-:W-:-:S13]  /*1ac0*/  ISETP.LT.OR P0, PT, R3, R0, P0 ;  /* 0x000000000300720c */ /* 0x000fda0000701670 */
[----:B------:R-:W-:Y:S05]  /*1ad0*/  @!P0 BRA `(.L_x_24) ;  /* 0x00000000001c8947 */ /* 0x000fea0003800000 */
[----:B-1----:R-:W1:Y:S02]  /*1ae0*/  LDC.64 R4, c[0x0][0x398] ;  /* 0x0000e600ff047b82 */ /* 0x002e640000000a00 */
[----:B-1----:R-:W-:-:S06]  /*1af0*/  IMAD.WIDE R4, R3, 0x4, R4 ;  /* 0x0000000403047825 */ /* 0x002fcc00078e0204 */
[----:B------:R-:W2:Y:S01]  /*1b00*/  LDG.E R4, desc[UR36][R4.64] ;  /* 0x0000002404047981 */ /* 0x000ea2000c1e1900 */
[----:B------:R-:W1:Y:S01]  /*1b10*/  S2UR UR5, SR_CgaCtaId ;  /* 0x00000000000579c3 */ /* 0x000e620000008800 */
[----:B------:R-:W-:Y:S02]  /*1b20*/  UMOV UR4, 0x400 ;  /* 0x0000040000047882 */ /* 0x000fe40000000000 */
[----:B-1----:R-:W-:-:S09]  /*1b30*/  ULEA UR4, UR5, UR4, 0x18 ;  /* 0x0000000405047291 */ /* 0x002fd2000f8ec0ff */
[----:B--2---:R2:W-:Y:S03]  /*1b40*/  STS.U8 [R4+UR4], RZ ;  /* 0x000000ff04007988 */ /* 0x0045e60008000004 */
.L_x_24:
[----:B------:R-:W-:Y:S05]  /*1b50*/  BSYNC.RECONVERGENT B0 ;  /* 0x0000000000007941 */ /* 0x000fea0003800200 */
.L_x_23:
[----:B------:R-:W-:-:S13]  /*1b60*/  ISETP.NE.AND P0, PT, R2, RZ, PT ;  /* 0x000000ff0200720c */ /* 0x000fda0003f05270 */
[----:B------:R-:W-:Y:S05]  /*1b70*/  @!P0 EXIT ;  /* 0x000000000000894d */ /* 0x000fea0003800000 */
[----:B------:R-:W-:Y:S01]  /*1b80*/  VIADD R16, R16, 0x1 ;  /* 0x0000000110107836 */ /* 0x000fe20000000000 */
[----:B------:R-:W-:Y:S06]  /*1b90*/  BRA `(.L_x_30) ;  /* 0xffffffe400887947 */ /* 0x000fec000383ffff */
.L_x_31:
[----:B------:R-:W-:-:S00]  /*1ba0*/  BRA `(.L_x_31) ;  /* 0xfffffffc00fc7947 */ /* 0x000fc0000383ffff */
[----:B------:R-:W-:-:S00]  /*1bb0*/  NOP ;  /* 0x0000000000007918 */ /* 0x000fc00000000000 */
        /* <DEDUP_REMOVED lines=12> */
.L_x_32:


//--------------------- .nv.global.init           --------------------------
	.section	.nv.global.init,"aw",@progbits
.nv.global.init:
	.type		$str,@object
	.size		$str,(.L_0 - $str)
$str:
        /*0000*/ 	.byte	0x75, 0x3a, 0x20, 0x25, 0x64, 0x20, 0x00
.L_0:


//--------------------- .nv.shared._Z12IntersectBMPPiS_S_S_S_ --------------------------
	.section	.nv.shared._Z12IntersectBMPPiS_S_S_S_,"aw",@nobits
	.sectionflags	@""
	.align	16
	.zero		1024


//--------------------- .nv.shared.reserved.0     --------------------------
	.section	.nv.shared.reserved.0,"aw",@nobits
	.weak		__nv_reservedSMEM_offset_0_alias
	.size		__nv_reservedSMEM_offset_0_alias, 0, 64
	.other		__nv_reservedSMEM_offset_0_alias,@"STO_CUDA_RESERVED_SHARED STV_DEFAULT"
__nv_reservedSMEM_offset_0_alias:
	.zero		0
	.zero		64


//--------------------- .nv.constant0._Z12IntersectBMPPiS_S_S_S_ --------------------------
	.section	.nv.constant0._Z12IntersectBMPPiS_S_S_S_,"a",@progbits
	.sectionflags	@""
	.align	4
.nv.constant0._Z12IntersectBMPPiS_S_S_S_:
	.zero		936


//--------------------- SYMBOLS --------------------------

	.type		.nv.reservedSmem.offset0,@object
	.size		.nv.reservedSmem.offset0,0x4
	.type		.nv.reservedSmem.cap,@object
	.size		.nv.reservedSmem.cap,0x4
	.type		vprintf,@function
